//
// Generated by NVIDIA NVVM Compiler
//
// Compiler Build ID: CL-36424714
// Cuda compilation tools, release 13.0, V13.0.88
// Based on NVVM 20.0.0
//

.version 9.0
.target sm_100
.address_size 64

	// .globl	_Z11rope_kernelP6__halfS0_PKS_S2_iiiiifi
.global .align 4 .b8 __cudart_i2opi_f[24] = {65, 144, 67, 60, 153, 149, 98, 219, 192, 221, 52, 245, 209, 87, 39, 252, 41, 21, 68, 78, 110, 131, 249, 162};

.visible .entry _Z11rope_kernelP6__halfS0_PKS_S2_iiiiifi(
	.param .u64 .ptr .align 1 _Z11rope_kernelP6__halfS0_PKS_S2_iiiiifi_param_0,
	.param .u64 .ptr .align 1 _Z11rope_kernelP6__halfS0_PKS_S2_iiiiifi_param_1,
	.param .u64 .ptr .align 1 _Z11rope_kernelP6__halfS0_PKS_S2_iiiiifi_param_2,
	.param .u64 .ptr .align 1 _Z11rope_kernelP6__halfS0_PKS_S2_iiiiifi_param_3,
	.param .u32 _Z11rope_kernelP6__halfS0_PKS_S2_iiiiifi_param_4,
	.param .u32 _Z11rope_kernelP6__halfS0_PKS_S2_iiiiifi_param_5,
	.param .u32 _Z11rope_kernelP6__halfS0_PKS_S2_iiiiifi_param_6,
	.param .u32 _Z11rope_kernelP6__halfS0_PKS_S2_iiiiifi_param_7,
	.param .u32 _Z11rope_kernelP6__halfS0_PKS_S2_iiiiifi_param_8,
	.param .f32 _Z11rope_kernelP6__halfS0_PKS_S2_iiiiifi_param_9,
	.param .u32 _Z11rope_kernelP6__halfS0_PKS_S2_iiiiifi_param_10
)
{
	.local .align 4 .b8 	__local_depot0[28];
	.reg .b64 	%SP;
	.reg .b64 	%SPL;
	.reg .pred 	%p<36>;
	.reg .b16 	%rs<9>;
	.reg .b32 	%r<72>;
	.reg .b32 	%f<125>;
	.reg .b64 	%rd<35>;
	.reg .b64 	%fd<3>;

	mov.u64 	%SPL, __local_depot0;
	ld.param.u64 	%rd9, [_Z11rope_kernelP6__halfS0_PKS_S2_iiiiifi_param_0];
	ld.param.u64 	%rd10, [_Z11rope_kernelP6__halfS0_PKS_S2_iiiiifi_param_1];
	ld.param.u64 	%rd11, [_Z11rope_kernelP6__halfS0_PKS_S2_iiiiifi_param_2];
	ld.param.u64 	%rd12, [_Z11rope_kernelP6__halfS0_PKS_S2_iiiiifi_param_3];
	ld.param.u32 	%r23, [_Z11rope_kernelP6__halfS0_PKS_S2_iiiiifi_param_5];
	ld.param.u32 	%r19, [_Z11rope_kernelP6__halfS0_PKS_S2_iiiiifi_param_6];
	ld.param.u32 	%r20, [_Z11rope_kernelP6__halfS0_PKS_S2_iiiiifi_param_7];
	ld.param.u32 	%r21, [_Z11rope_kernelP6__halfS0_PKS_S2_iiiiifi_param_8];
	ld.param.f32 	%f18, [_Z11rope_kernelP6__halfS0_PKS_S2_iiiiifi_param_9];
	ld.param.u32 	%r22, [_Z11rope_kernelP6__halfS0_PKS_S2_iiiiifi_param_10];
	add.u64 	%rd1, %SPL, 0;
	mov.u32 	%r1, %ctaid.x;
	mov.u32 	%r2, %ctaid.y;
	mov.u32 	%r3, %tid.x;
	setp.ge.s32 	%p1, %r1, %r23;
	shr.u32 	%r24, %r22, 31;
	add.s32 	%r25, %r22, %r24;
	shr.s32 	%r26, %r25, 1;
	setp.ge.s32 	%p2, %r3, %r26;
	or.pred  	%p3, %p1, %p2;
	mov.f32 	%f123, 0f3F800000;
	@%p3 bra 	$L__BB0_21;
	shl.b32 	%r4, %r3, 1;
	cvt.rn.f32.u32 	%f20, %r4;
	cvt.rn.f32.s32 	%f21, %r22;
	div.rn.f32 	%f22, %f20, %f21;
	mul.f32 	%f23, %f22, 0f3F000000;
	cvt.rzi.f32.f32 	%f24, %f23;
	add.f32 	%f25, %f24, %f24;
	sub.f32 	%f26, %f22, %f25;
	abs.f32 	%f2, %f26;
	abs.f32 	%f3, %f18;
	setp.lt.f32 	%p4, %f3, 0f00800000;
	mul.f32 	%f27, %f3, 0f4B800000;
	selp.f32 	%f28, %f27, %f3, %p4;
	selp.f32 	%f29, 0fC1C00000, 0f00000000, %p4;
	mov.b32 	%r27, %f28;
	add.s32 	%r28, %r27, -1060439283;
	and.b32  	%r29, %r28, -8388608;
	sub.s32 	%r30, %r27, %r29;
	mov.b32 	%f30, %r30;
	cvt.rn.f32.s32 	%f31, %r29;
	fma.rn.f32 	%f32, %f31, 0f34000000, %f29;
	add.f32 	%f33, %f30, 0fBF800000;
	add.f32 	%f34, %f30, 0f3F800000;
	rcp.approx.ftz.f32 	%f35, %f34;
	add.f32 	%f36, %f33, %f33;
	mul.f32 	%f37, %f36, %f35;
	mul.f32 	%f38, %f37, %f37;
	sub.f32 	%f39, %f33, %f37;
	add.f32 	%f40, %f39, %f39;
	neg.f32 	%f41, %f37;
	fma.rn.f32 	%f42, %f41, %f33, %f40;
	mul.rn.f32 	%f43, %f35, %f42;
	fma.rn.f32 	%f44, %f38, 0f3A2C32E4, 0f3B52E7DB;
	fma.rn.f32 	%f45, %f44, %f38, 0f3C93BB73;
	fma.rn.f32 	%f46, %f45, %f38, 0f3DF6384F;
	mul.rn.f32 	%f47, %f46, %f38;
	fma.rn.f32 	%f48, %f37, 0f3FB8AA3B, %f32;
	sub.f32 	%f49, %f32, %f48;
	fma.rn.f32 	%f50, %f37, 0f3FB8AA3B, %f49;
	fma.rn.f32 	%f51, %f43, 0f3FB8AA3B, %f50;
	fma.rn.f32 	%f52, %f37, 0f32A55E34, %f51;
	mul.f32 	%f53, %f47, 0f40400000;
	fma.rn.f32 	%f54, %f53, %f43, %f52;
	fma.rn.f32 	%f55, %f47, %f37, %f54;
	add.rn.f32 	%f56, %f48, %f55;
	neg.f32 	%f57, %f48;
	add.rn.f32 	%f58, %f56, %f57;
	neg.f32 	%f59, %f58;
	add.rn.f32 	%f60, %f55, %f59;
	mul.rn.f32 	%f61, %f56, %f22;
	neg.f32 	%f62, %f61;
	fma.rn.f32 	%f63, %f56, %f22, %f62;
	fma.rn.f32 	%f64, %f60, %f22, %f63;
	cvt.rni.f32.f32 	%f65, %f61;
	sub.f32 	%f66, %f61, %f65;
	add.f32 	%f67, %f66, %f64;
	fma.rn.f32 	%f68, %f67, 0f391FCB8E, 0f3AAF85ED;
	fma.rn.f32 	%f69, %f68, %f67, 0f3C1D9856;
	fma.rn.f32 	%f70, %f69, %f67, 0f3D6357BB;
	fma.rn.f32 	%f71, %f70, %f67, 0f3E75FDEC;
	fma.rn.f32 	%f72, %f71, %f67, 0f3F317218;
	fma.rn.f32 	%f73, %f72, %f67, 0f3F800000;
	cvt.rzi.s32.f32 	%r31, %f65;
	setp.gt.f32 	%p5, %f65, 0f00000000;
	selp.b32 	%r32, 0, -2097152000, %p5;
	add.s32 	%r33, %r32, 2130706432;
	mov.b32 	%f74, %r33;
	mul.f32 	%f75, %f73, %f74;
	shl.b32 	%r34, %r31, 23;
	sub.s32 	%r35, %r34, %r32;
	mov.b32 	%f76, %r35;
	mul.f32 	%f77, %f75, %f76;
	abs.f32 	%f78, %f61;
	setp.gt.f32 	%p6, %f78, 0f43180000;
	setp.lt.f32 	%p7, %f61, 0f00000000;
	selp.f32 	%f79, 0f00000000, 0f7F800000, %p7;
	selp.f32 	%f4, %f79, %f77, %p6;
	setp.eq.f32 	%p8, %f18, 0f3F800000;
	setp.eq.f32 	%p9, %f22, 0f00000000;
	or.pred  	%p10, %p8, %p9;
	@%p10 bra 	$L__BB0_9;
	setp.num.f32 	%p11, %f3, %f3;
	abs.f32 	%f80, %f22;
	setp.num.f32 	%p12, %f80, %f80;
	and.pred  	%p13, %p11, %p12;
	@%p13 bra 	$L__BB0_4;
	add.rn.f32 	%f123, %f18, %f22;
	bra.uni 	$L__BB0_9;
$L__BB0_4:
	setp.neu.f32 	%p14, %f18, 0f00000000;
	setp.neu.f32 	%p15, %f3, 0f7F800000;
	and.pred  	%p16, %p14, %p15;
	@%p16 bra 	$L__BB0_6;
	setp.neu.f32 	%p23, %f2, 0f3F800000;
	add.f32 	%f85, %f18, %f18;
	mov.b32 	%r36, %f85;
	setp.lt.f32 	%p24, %f22, 0f00000000;
	xor.b32  	%r37, %r36, 2139095040;
	selp.b32 	%r38, %r37, %r36, %p24;
	and.b32  	%r39, %r38, 2147483647;
	selp.b32 	%r40, %r39, %r38, %p23;
	mov.b32 	%f123, %r40;
	bra.uni 	$L__BB0_9;
$L__BB0_6:
	setp.eq.f32 	%p17, %f18, 0fBF800000;
	setp.eq.f32 	%p18, %f80, 0f7F800000;
	and.pred  	%p19, %p17, %p18;
	@%p19 bra 	$L__BB0_9;
	setp.geu.f32 	%p20, %f18, 0f00000000;
	mov.f32 	%f123, %f4;
	@%p20 bra 	$L__BB0_9;
	setp.neu.f32 	%p21, %f2, 0f3F800000;
	neg.f32 	%f82, %f4;
	selp.f32 	%f83, %f4, %f82, %p21;
	cvt.rmi.f32.f32 	%f84, %f22;
	setp.neu.f32 	%p22, %f22, %f84;
	selp.f32 	%f123, 0f7FFFFFFF, %f83, %p22;
$L__BB0_9:
	rcp.rn.f32 	%f86, %f123;
	cvt.rn.f32.u32 	%f87, %r1;
	mul.f32 	%f10, %f86, %f87;
	mul.f32 	%f88, %f10, 0f3F22F983;
	cvt.rni.s32.f32 	%r71, %f88;
	cvt.rn.f32.s32 	%f89, %r71;
	fma.rn.f32 	%f90, %f89, 0fBFC90FDA, %f10;
	fma.rn.f32 	%f91, %f89, 0fB3A22168, %f90;
	fma.rn.f32 	%f124, %f89, 0fA7C234C5, %f91;
	abs.f32 	%f12, %f10;
	setp.ltu.f32 	%p25, %f12, 0f47CE4780;
	@%p25 bra 	$L__BB0_17;
	setp.neu.f32 	%p26, %f12, 0f7F800000;
	@%p26 bra 	$L__BB0_12;
	mov.f32 	%f94, 0f00000000;
	mul.rn.f32 	%f124, %f10, %f94;
	mov.b32 	%r71, 0;
	bra.uni 	$L__BB0_17;
$L__BB0_12:
	mov.b32 	%r6, %f10;
	shl.b32 	%r42, %r6, 8;
	or.b32  	%r7, %r42, -2147483648;
	mov.b64 	%rd34, 0;
	mov.b32 	%r68, 0;
	mov.u64 	%rd32, __cudart_i2opi_f;
	mov.u64 	%rd33, %rd1;
$L__BB0_13:
	.pragma "nounroll";
	ld.global.nc.u32 	%r43, [%rd32];
	mad.wide.u32 	%rd16, %r43, %r7, %rd34;
	shr.u64 	%rd34, %rd16, 32;
	st.local.u32 	[%rd33], %rd16;
	add.s32 	%r68, %r68, 1;
	add.s64 	%rd33, %rd33, 4;
	add.s64 	%rd32, %rd32, 4;
	setp.ne.s32 	%p27, %r68, 6;
	@%p27 bra 	$L__BB0_13;
	shr.u32 	%r44, %r6, 23;
	st.local.u32 	[%rd1+24], %rd34;
	and.b32  	%r10, %r44, 31;
	and.b32  	%r45, %r44, 224;
	add.s32 	%r46, %r45, -128;
	shr.u32 	%r47, %r46, 5;
	mul.wide.u32 	%rd17, %r47, 4;
	sub.s64 	%rd8, %rd1, %rd17;
	ld.local.u32 	%r69, [%rd8+24];
	ld.local.u32 	%r70, [%rd8+20];
	setp.eq.s32 	%p28, %r10, 0;
	@%p28 bra 	$L__BB0_16;
	shf.l.wrap.b32 	%r69, %r70, %r69, %r10;
	ld.local.u32 	%r48, [%rd8+16];
	shf.l.wrap.b32 	%r70, %r48, %r70, %r10;
$L__BB0_16:
	shr.u32 	%r49, %r69, 30;
	shf.l.wrap.b32 	%r50, %r70, %r69, 2;
	shl.b32 	%r51, %r70, 2;
	shr.u32 	%r52, %r50, 31;
	add.s32 	%r53, %r52, %r49;
	neg.s32 	%r54, %r53;
	setp.lt.s32 	%p29, %r6, 0;
	selp.b32 	%r71, %r54, %r53, %p29;
	xor.b32  	%r55, %r50, %r6;
	shr.s32 	%r56, %r50, 31;
	xor.b32  	%r57, %r56, %r50;
	xor.b32  	%r58, %r56, %r51;
	cvt.u64.u32 	%rd18, %r57;
	shl.b64 	%rd19, %rd18, 32;
	cvt.u64.u32 	%rd20, %r58;
	or.b64  	%rd21, %rd19, %rd20;
	cvt.rn.f64.s64 	%fd1, %rd21;
	mul.f64 	%fd2, %fd1, 0d3BF921FB54442D19;
	cvt.rn.f32.f64 	%f92, %fd2;
	neg.f32 	%f93, %f92;
	setp.lt.s32 	%p30, %r55, 0;
	selp.f32 	%f124, %f93, %f92, %p30;
$L__BB0_17:
	mul.f32 	%f95, %f124, %f124;
	fma.rn.f32 	%f96, %f95, 0f37CBAC00, 0fBAB607ED;
	fma.rn.f32 	%f97, %f96, %f95, 0f3D2AAABB;
	fma.rn.f32 	%f98, %f97, %f95, 0fBEFFFFFF;
	fma.rn.f32 	%f99, %f98, %f95, 0f3F800000;
	fma.rn.f32 	%f100, %f95, %f124, 0f00000000;
	fma.rn.f32 	%f101, %f95, 0fB94D4153, 0f3C0885E4;
	fma.rn.f32 	%f102, %f101, %f95, 0fBE2AAAA8;
	fma.rn.f32 	%f103, %f102, %f100, %f124;
	and.b32  	%r60, %r71, 1;
	setp.eq.b32 	%p31, %r60, 1;
	selp.f32 	%f104, %f99, %f103, %p31;
	selp.f32 	%f105, %f103, %f99, %p31;
	and.b32  	%r61, %r71, 2;
	setp.eq.s32 	%p32, %r61, 0;
	neg.f32 	%f106, %f104;
	selp.f32 	%f16, %f104, %f106, %p32;
	add.s32 	%r62, %r71, 1;
	and.b32  	%r63, %r62, 2;
	setp.eq.s32 	%p33, %r63, 0;
	neg.f32 	%f107, %f105;
	selp.f32 	%f17, %f105, %f107, %p33;
	setp.ge.s32 	%p34, %r2, %r19;
	@%p34 bra 	$L__BB0_19;
	mad.lo.s32 	%r64, %r19, %r1, %r2;
	mad.lo.s32 	%r65, %r64, %r21, %r4;
	cvta.to.global.u64 	%rd22, %rd11;
	mul.wide.s32 	%rd23, %r65, 2;
	add.s64 	%rd24, %rd22, %rd23;
	ld.global.u16 	%rs1, [%rd24];
	ld.global.u16 	%rs2, [%rd24+2];
	// begin inline asm
	{  cvt.f32.f16 %f108, %rs1;}

	// end inline asm
	// begin inline asm
	{  cvt.f32.f16 %f109, %rs2;}

	// end inline asm
	mul.f32 	%f112, %f17, %f108;
	mul.f32 	%f113, %f16, %f109;
	sub.f32 	%f110, %f112, %f113;
	// begin inline asm
	{  cvt.rn.f16.f32 %rs3, %f110;}

	// end inline asm
	cvta.to.global.u64 	%rd25, %rd9;
	add.s64 	%rd26, %rd25, %rd23;
	st.global.u16 	[%rd26], %rs3;
	mul.f32 	%f114, %f17, %f109;
	fma.rn.f32 	%f111, %f16, %f108, %f114;
	// begin inline asm
	{  cvt.rn.f16.f32 %rs4, %f111;}

	// end inline asm
	st.global.u16 	[%rd26+2], %rs4;
$L__BB0_19:
	setp.ge.s32 	%p35, %r2, %r20;
	@%p35 bra 	$L__BB0_21;
	mad.lo.s32 	%r66, %r20, %r1, %r2;
	mad.lo.s32 	%r67, %r66, %r21, %r4;
	cvta.to.global.u64 	%rd27, %rd12;
	mul.wide.s32 	%rd28, %r67, 2;
	add.s64 	%rd29, %rd27, %rd28;
	ld.global.u16 	%rs5, [%rd29];
	ld.global.u16 	%rs6, [%rd29+2];
	// begin inline asm
	{  cvt.f32.f16 %f115, %rs5;}

	// end inline asm
	// begin inline asm
	{  cvt.f32.f16 %f116, %rs6;}

	// end inline asm
	mul.f32 	%f119, %f17, %f115;
	mul.f32 	%f120, %f16, %f116;
	sub.f32 	%f117, %f119, %f120;
	// begin inline asm
	{  cvt.rn.f16.f32 %rs7, %f117;}

	// end inline asm
	cvta.to.global.u64 	%rd30, %rd10;
	add.s64 	%rd31, %rd30, %rd28;
	st.global.u16 	[%rd31], %rs7;
	mul.f32 	%f121, %f17, %f116;
	fma.rn.f32 	%f118, %f16, %f115, %f121;
	// begin inline asm
	{  cvt.rn.f16.f32 %rs8, %f118;}

	// end inline asm
	st.global.u16 	[%rd31+2], %rs8;
$L__BB0_21:
	ret;

}
	// .globl	_Z22rope_single_pos_kernelP6__halfS0_iiijfi
.visible .entry _Z22rope_single_pos_kernelP6__halfS0_iiijfi(
	.param .u64 .ptr .align 1 _Z22rope_single_pos_kernelP6__halfS0_iiijfi_param_0,
	.param .u64 .ptr .align 1 _Z22rope_single_pos_kernelP6__halfS0_iiijfi_param_1,
	.param .u32 _Z22rope_single_pos_kernelP6__halfS0_iiijfi_param_2,
	.param .u32 _Z22rope_single_pos_kernelP6__halfS0_iiijfi_param_3,
	.param .u32 _Z22rope_single_pos_kernelP6__halfS0_iiijfi_param_4,
	.param .u32 _Z22rope_single_pos_kernelP6__halfS0_iiijfi_param_5,
	.param .f32 _Z22rope_single_pos_kernelP6__halfS0_iiijfi_param_6,
	.param .u32 _Z22rope_single_pos_kernelP6__halfS0_iiijfi_param_7
)
{
	.local .align 4 .b8 	__local_depot1[28];
	.reg .b64 	%SP;
	.reg .b64 	%SPL;
	.reg .pred 	%p<34>;
	.reg .b16 	%rs<9>;
	.reg .b32 	%r<69>;
	.reg .b32 	%f<125>;
	.reg .b64 	%rd<29>;
	.reg .b64 	%fd<3>;

	mov.u64 	%SPL, __local_depot1;
	ld.param.u64 	%rd9, [_Z22rope_single_pos_kernelP6__halfS0_iiijfi_param_0];
	ld.param.u64 	%rd10, [_Z22rope_single_pos_kernelP6__halfS0_iiijfi_param_1];
	ld.param.u32 	%r18, [_Z22rope_single_pos_kernelP6__halfS0_iiijfi_param_2];
	ld.param.u32 	%r19, [_Z22rope_single_pos_kernelP6__halfS0_iiijfi_param_3];
	ld.param.u32 	%r20, [_Z22rope_single_pos_kernelP6__halfS0_iiijfi_param_4];
	ld.param.u32 	%r21, [_Z22rope_single_pos_kernelP6__halfS0_iiijfi_param_5];
	ld.param.f32 	%f18, [_Z22rope_single_pos_kernelP6__halfS0_iiijfi_param_6];
	ld.param.u32 	%r22, [_Z22rope_single_pos_kernelP6__halfS0_iiijfi_param_7];
	add.u64 	%rd1, %SPL, 0;
	mov.u32 	%r1, %ctaid.x;
	mov.u32 	%r2, %tid.x;
	shr.u32 	%r23, %r22, 31;
	add.s32 	%r24, %r22, %r23;
	shr.s32 	%r25, %r24, 1;
	setp.ge.s32 	%p1, %r2, %r25;
	mov.f32 	%f123, 0f3F800000;
	@%p1 bra 	$L__BB1_21;
	shl.b32 	%r3, %r2, 1;
	cvt.rn.f32.u32 	%f20, %r3;
	cvt.rn.f32.s32 	%f21, %r22;
	div.rn.f32 	%f22, %f20, %f21;
	mul.f32 	%f23, %f22, 0f3F000000;
	cvt.rzi.f32.f32 	%f24, %f23;
	add.f32 	%f25, %f24, %f24;
	sub.f32 	%f26, %f22, %f25;
	abs.f32 	%f2, %f26;
	abs.f32 	%f3, %f18;
	setp.lt.f32 	%p2, %f3, 0f00800000;
	mul.f32 	%f27, %f3, 0f4B800000;
	selp.f32 	%f28, %f27, %f3, %p2;
	selp.f32 	%f29, 0fC1C00000, 0f00000000, %p2;
	mov.b32 	%r26, %f28;
	add.s32 	%r27, %r26, -1060439283;
	and.b32  	%r28, %r27, -8388608;
	sub.s32 	%r29, %r26, %r28;
	mov.b32 	%f30, %r29;
	cvt.rn.f32.s32 	%f31, %r28;
	fma.rn.f32 	%f32, %f31, 0f34000000, %f29;
	add.f32 	%f33, %f30, 0fBF800000;
	add.f32 	%f34, %f30, 0f3F800000;
	rcp.approx.ftz.f32 	%f35, %f34;
	add.f32 	%f36, %f33, %f33;
	mul.f32 	%f37, %f36, %f35;
	mul.f32 	%f38, %f37, %f37;
	sub.f32 	%f39, %f33, %f37;
	add.f32 	%f40, %f39, %f39;
	neg.f32 	%f41, %f37;
	fma.rn.f32 	%f42, %f41, %f33, %f40;
	mul.rn.f32 	%f43, %f35, %f42;
	fma.rn.f32 	%f44, %f38, 0f3A2C32E4, 0f3B52E7DB;
	fma.rn.f32 	%f45, %f44, %f38, 0f3C93BB73;
	fma.rn.f32 	%f46, %f45, %f38, 0f3DF6384F;
	mul.rn.f32 	%f47, %f46, %f38;
	fma.rn.f32 	%f48, %f37, 0f3FB8AA3B, %f32;
	sub.f32 	%f49, %f32, %f48;
	fma.rn.f32 	%f50, %f37, 0f3FB8AA3B, %f49;
	fma.rn.f32 	%f51, %f43, 0f3FB8AA3B, %f50;
	fma.rn.f32 	%f52, %f37, 0f32A55E34, %f51;
	mul.f32 	%f53, %f47, 0f40400000;
	fma.rn.f32 	%f54, %f53, %f43, %f52;
	fma.rn.f32 	%f55, %f47, %f37, %f54;
	add.rn.f32 	%f56, %f48, %f55;
	neg.f32 	%f57, %f48;
	add.rn.f32 	%f58, %f56, %f57;
	neg.f32 	%f59, %f58;
	add.rn.f32 	%f60, %f55, %f59;
	mul.rn.f32 	%f61, %f56, %f22;
	neg.f32 	%f62, %f61;
	fma.rn.f32 	%f63, %f56, %f22, %f62;
	fma.rn.f32 	%f64, %f60, %f22, %f63;
	cvt.rni.f32.f32 	%f65, %f61;
	sub.f32 	%f66, %f61, %f65;
	add.f32 	%f67, %f66, %f64;
	fma.rn.f32 	%f68, %f67, 0f391FCB8E, 0f3AAF85ED;
	fma.rn.f32 	%f69, %f68, %f67, 0f3C1D9856;
	fma.rn.f32 	%f70, %f69, %f67, 0f3D6357BB;
	fma.rn.f32 	%f71, %f70, %f67, 0f3E75FDEC;
	fma.rn.f32 	%f72, %f71, %f67, 0f3F317218;
	fma.rn.f32 	%f73, %f72, %f67, 0f3F800000;
	cvt.rzi.s32.f32 	%r30, %f65;
	setp.gt.f32 	%p3, %f65, 0f00000000;
	selp.b32 	%r31, 0, -2097152000, %p3;
	add.s32 	%r32, %r31, 2130706432;
	mov.b32 	%f74, %r32;
	mul.f32 	%f75, %f73, %f74;
	shl.b32 	%r33, %r30, 23;
	sub.s32 	%r34, %r33, %r31;
	mov.b32 	%f76, %r34;
	mul.f32 	%f77, %f75, %f76;
	abs.f32 	%f78, %f61;
	setp.gt.f32 	%p4, %f78, 0f43180000;
	setp.lt.f32 	%p5, %f61, 0f00000000;
	selp.f32 	%f79, 0f00000000, 0f7F800000, %p5;
	selp.f32 	%f4, %f79, %f77, %p4;
	setp.eq.f32 	%p6, %f18, 0f3F800000;
	setp.eq.f32 	%p7, %f22, 0f00000000;
	or.pred  	%p8, %p6, %p7;
	@%p8 bra 	$L__BB1_9;
	setp.num.f32 	%p9, %f3, %f3;
	abs.f32 	%f80, %f22;
	setp.num.f32 	%p10, %f80, %f80;
	and.pred  	%p11, %p9, %p10;
	@%p11 bra 	$L__BB1_4;
	add.rn.f32 	%f123, %f18, %f22;
	bra.uni 	$L__BB1_9;
$L__BB1_4:
	setp.neu.f32 	%p12, %f18, 0f00000000;
	setp.neu.f32 	%p13, %f3, 0f7F800000;
	and.pred  	%p14, %p12, %p13;
	@%p14 bra 	$L__BB1_6;
	setp.neu.f32 	%p21, %f2, 0f3F800000;
	add.f32 	%f85, %f18, %f18;
	mov.b32 	%r35, %f85;
	setp.lt.f32 	%p22, %f22, 0f00000000;
	xor.b32  	%r36, %r35, 2139095040;
	selp.b32 	%r37, %r36, %r35, %p22;
	and.b32  	%r38, %r37, 2147483647;
	selp.b32 	%r39, %r38, %r37, %p21;
	mov.b32 	%f123, %r39;
	bra.uni 	$L__BB1_9;
$L__BB1_6:
	setp.eq.f32 	%p15, %f18, 0fBF800000;
	setp.eq.f32 	%p16, %f80, 0f7F800000;
	and.pred  	%p17, %p15, %p16;
	@%p17 bra 	$L__BB1_9;
	setp.geu.f32 	%p18, %f18, 0f00000000;
	mov.f32 	%f123, %f4;
	@%p18 bra 	$L__BB1_9;
	setp.neu.f32 	%p19, %f2, 0f3F800000;
	neg.f32 	%f82, %f4;
	selp.f32 	%f83, %f4, %f82, %p19;
	cvt.rmi.f32.f32 	%f84, %f22;
	setp.neu.f32 	%p20, %f22, %f84;
	selp.f32 	%f123, 0f7FFFFFFF, %f83, %p20;
$L__BB1_9:
	rcp.rn.f32 	%f86, %f123;
	cvt.rn.f32.u32 	%f87, %r21;
	mul.f32 	%f10, %f86, %f87;
	mul.f32 	%f88, %f10, 0f3F22F983;
	cvt.rni.s32.f32 	%r68, %f88;
	cvt.rn.f32.s32 	%f89, %r68;
	fma.rn.f32 	%f90, %f89, 0fBFC90FDA, %f10;
	fma.rn.f32 	%f91, %f89, 0fB3A22168, %f90;
	fma.rn.f32 	%f124, %f89, 0fA7C234C5, %f91;
	abs.f32 	%f12, %f10;
	setp.ltu.f32 	%p23, %f12, 0f47CE4780;
	@%p23 bra 	$L__BB1_17;
	setp.neu.f32 	%p24, %f12, 0f7F800000;
	@%p24 bra 	$L__BB1_12;
	mov.f32 	%f94, 0f00000000;
	mul.rn.f32 	%f124, %f10, %f94;
	mov.b32 	%r68, 0;
	bra.uni 	$L__BB1_17;
$L__BB1_12:
	mov.b32 	%r5, %f10;
	shl.b32 	%r41, %r5, 8;
	or.b32  	%r6, %r41, -2147483648;
	mov.b64 	%rd28, 0;
	mov.b32 	%r65, 0;
	mov.u64 	%rd26, __cudart_i2opi_f;
	mov.u64 	%rd27, %rd1;
$L__BB1_13:
	.pragma "nounroll";
	ld.global.nc.u32 	%r42, [%rd26];
	mad.wide.u32 	%rd14, %r42, %r6, %rd28;
	shr.u64 	%rd28, %rd14, 32;
	st.local.u32 	[%rd27], %rd14;
	add.s32 	%r65, %r65, 1;
	add.s64 	%rd27, %rd27, 4;
	add.s64 	%rd26, %rd26, 4;
	setp.ne.s32 	%p25, %r65, 6;
	@%p25 bra 	$L__BB1_13;
	shr.u32 	%r43, %r5, 23;
	st.local.u32 	[%rd1+24], %rd28;
	and.b32  	%r9, %r43, 31;
	and.b32  	%r44, %r43, 224;
	add.s32 	%r45, %r44, -128;
	shr.u32 	%r46, %r45, 5;
	mul.wide.u32 	%rd15, %r46, 4;
	sub.s64 	%rd8, %rd1, %rd15;
	ld.local.u32 	%r66, [%rd8+24];
	ld.local.u32 	%r67, [%rd8+20];
	setp.eq.s32 	%p26, %r9, 0;
	@%p26 bra 	$L__BB1_16;
	shf.l.wrap.b32 	%r66, %r67, %r66, %r9;
	ld.local.u32 	%r47, [%rd8+16];
	shf.l.wrap.b32 	%r67, %r47, %r67, %r9;
$L__BB1_16:
	shr.u32 	%r48, %r66, 30;
	shf.l.wrap.b32 	%r49, %r67, %r66, 2;
	shl.b32 	%r50, %r67, 2;
	shr.u32 	%r51, %r49, 31;
	add.s32 	%r52, %r51, %r48;
	neg.s32 	%r53, %r52;
	setp.lt.s32 	%p27, %r5, 0;
	selp.b32 	%r68, %r53, %r52, %p27;
	xor.b32  	%r54, %r49, %r5;
	shr.s32 	%r55, %r49, 31;
	xor.b32  	%r56, %r55, %r49;
	xor.b32  	%r57, %r55, %r50;
	cvt.u64.u32 	%rd16, %r56;
	shl.b64 	%rd17, %rd16, 32;
	cvt.u64.u32 	%rd18, %r57;
	or.b64  	%rd19, %rd17, %rd18;
	cvt.rn.f64.s64 	%fd1, %rd19;
	mul.f64 	%fd2, %fd1, 0d3BF921FB54442D19;
	cvt.rn.f32.f64 	%f92, %fd2;
	neg.f32 	%f93, %f92;
	setp.lt.s32 	%p28, %r54, 0;
	selp.f32 	%f124, %f93, %f92, %p28;
$L__BB1_17:
	mul.f32 	%f95, %f124, %f124;
	fma.rn.f32 	%f96, %f95, 0f37CBAC00, 0fBAB607ED;
	fma.rn.f32 	%f97, %f96, %f95, 0f3D2AAABB;
	fma.rn.f32 	%f98, %f97, %f95, 0fBEFFFFFF;
	fma.rn.f32 	%f99, %f98, %f95, 0f3F800000;
	fma.rn.f32 	%f100, %f95, %f124, 0f00000000;
	fma.rn.f32 	%f101, %f95, 0fB94D4153, 0f3C0885E4;
	fma.rn.f32 	%f102, %f101, %f95, 0fBE2AAAA8;
	fma.rn.f32 	%f103, %f102, %f100, %f124;
	and.b32  	%r59, %r68, 1;
	setp.eq.b32 	%p29, %r59, 1;
	selp.f32 	%f104, %f99, %f103, %p29;
	selp.f32 	%f105, %f103, %f99, %p29;
	and.b32  	%r60, %r68, 2;
	setp.eq.s32 	%p30, %r60, 0;
	neg.f32 	%f106, %f104;
	selp.f32 	%f16, %f104, %f106, %p30;
	add.s32 	%r61, %r68, 1;
	and.b32  	%r62, %r61, 2;
	setp.eq.s32 	%p31, %r62, 0;
	neg.f32 	%f107, %f105;
	selp.f32 	%f17, %f105, %f107, %p31;
	setp.ge.s32 	%p32, %r1, %r18;
	@%p32 bra 	$L__BB1_19;
	mad.lo.s32 	%r63, %r20, %r1, %r3;
	cvta.to.global.u64 	%rd20, %rd9;
	mul.wide.s32 	%rd21, %r63, 2;
	add.s64 	%rd22, %rd20, %rd21;
	ld.global.u16 	%rs1, [%rd22];
	// begin inline asm
	{  cvt.f32.f16 %f108, %rs1;}

	// end inline asm
	ld.global.u16 	%rs2, [%rd22+2];
	// begin inline asm
	{  cvt.f32.f16 %f109, %rs2;}

	// end inline asm
	mul.f32 	%f112, %f17, %f108;
	mul.f32 	%f113, %f16, %f109;
	sub.f32 	%f110, %f112, %f113;
	// begin inline asm
	{  cvt.rn.f16.f32 %rs3, %f110;}

	// end inline asm
	st.global.u16 	[%rd22], %rs3;
	mul.f32 	%f114, %f17, %f109;
	fma.rn.f32 	%f111, %f16, %f108, %f114;
	// begin inline asm
	{  cvt.rn.f16.f32 %rs4, %f111;}

	// end inline asm
	st.global.u16 	[%rd22+2], %rs4;
$L__BB1_19:
	setp.ge.s32 	%p33, %r1, %r19;
	@%p33 bra 	$L__BB1_21;
	mad.lo.s32 	%r64, %r20, %r1, %r3;
	cvta.to.global.u64 	%rd23, %rd10;
	mul.wide.s32 	%rd24, %r64, 2;
	add.s64 	%rd25, %rd23, %rd24;
	ld.global.u16 	%rs5, [%rd25];
	// begin inline asm
	{  cvt.f32.f16 %f115, %rs5;}

	// end inline asm
	ld.global.u16 	%rs6, [%rd25+2];
	// begin inline asm
	{  cvt.f32.f16 %f116, %rs6;}

	// end inline asm
	mul.f32 	%f119, %f17, %f115;
	mul.f32 	%f120, %f16, %f116;
	sub.f32 	%f117, %f119, %f120;
	// begin inline asm
	{  cvt.rn.f16.f32 %rs7, %f117;}

	// end inline asm
	st.global.u16 	[%rd25], %rs7;
	mul.f32 	%f121, %f17, %f116;
	fma.rn.f32 	%f118, %f16, %f115, %f121;
	// begin inline asm
	{  cvt.rn.f16.f32 %rs8, %f118;}

	// end inline asm
	st.global.u16 	[%rd25+2], %rs8;
$L__BB1_21:
	ret;

}


// ===== COMPILED SASS (sm_100) =====

	.target	sm_100

	.elftype	@"ET_EXEC"


//--------------------- .note.nv.tkinfo           --------------------------
	.section	.note.nv.tkinfo,"",@"SHT_NOTE"
	.sectionflags	@"SHF_NOTE_NV_TKINFO"
	.tkinfo
        /*0018*/ 	.word	0x00000002
        /*0030*/ 	.string	""
        /*0030*/ 	.string	"ptxas"
        /*0030*/ 	.string	"Cuda compilation tools, release 13.0, V13.0.88"
        /*0030*/ 	.string	"Build cuda_13.0.r13.0/compiler.36424714_0"
        /*0030*/ 	.string	"-arch sm_100 -m 64 "



//--------------------- .note.nv.cuinfo           --------------------------
	.section	.note.nv.cuinfo,"",@"SHT_NOTE"
	.sectionflags	@"SHF_NOTE_NV_CUINFO"
        /*0018*/ 	.short	0x0002
        /*001a*/ 	.short	0x0064
        /*001c*/ 	.short	0x0082
	.zero		2


//--------------------- .nv.info                  --------------------------
	.section	.nv.info,"",@"SHT_CUDA_INFO"
	.align	4


	//----- nvinfo : EIATTR_REGCOUNT
	.align		4
        /*0000*/ 	.byte	0x04, 0x2f
        /*0002*/ 	.short	(.L_2 - .L_1)
	.align		4
.L_1:
        /*0004*/ 	.word	index@(_Z11rope_kernelP6__halfS0_PKS_S2_iiiiifi)
        /*0008*/ 	.word	0x00000012


	//----- nvinfo : EIATTR_FRAME_SIZE
	.align		4
.L_2:
        /*000c*/ 	.byte	0x04, 0x11
        /*000e*/ 	.short	(.L_4 - .L_3)
	.align		4
.L_3:
        /*0010*/ 	.word	index@($__internal_3_$__cuda_sm3x_div_rn_noftz_f32_slowpath)
        /*0014*/ 	.word	0x00000020


	//----- nvinfo : EIATTR_FRAME_SIZE
	.align		4
.L_4:
        /*0018*/ 	.byte	0x04, 0x11
        /*001a*/ 	.short	(.L_6 - .L_5)
	.align		4
.L_5:
        /*001c*/ 	.word	index@($__internal_2_$__cuda_sm20_rcp_rn_f32_slowpath)
        /*0020*/ 	.word	0x00000020


	//----- nvinfo : EIATTR_FRAME_SIZE
	.align		4
.L_6:
        /*0024*/ 	.byte	0x04, 0x11
        /*0026*/ 	.short	(.L_8 - .L_7)
	.align		4
.L_7:
        /*0028*/ 	.word	index@(_Z11rope_kernelP6__halfS0_PKS_S2_iiiiifi)
        /*002c*/ 	.word	0x00000020


	//----- nvinfo : EIATTR_REGCOUNT
	.align		4
.L_8:
        /*0030*/ 	.byte	0x04, 0x2f
        /*0032*/ 	.short	(.L_10 - .L_9)
	.align		4
.L_9:
        /*0034*/ 	.word	index@(_Z22rope_single_pos_kernelP6__halfS0_iiijfi)
        /*0038*/ 	.word	0x00000012


	//----- nvinfo : EIATTR_FRAME_SIZE
	.align		4
.L_10:
        /*003c*/ 	.byte	0x04, 0x11
        /*003e*/ 	.short	(.L_12 - .L_11)
	.align		4
.L_11:
        /*0040*/ 	.word	index@($__internal_1_$__cuda_sm3x_div_rn_noftz_f32_slowpath)
        /*0044*/ 	.word	0x00000020


	//----- nvinfo : EIATTR_FRAME_SIZE
	.align		4
.L_12:
        /*0048*/ 	.byte	0x04, 0x11
        /*004a*/ 	.short	(.L_14 - .L_13)
	.align		4
.L_13:
        /*004c*/ 	.word	index@($__internal_0_$__cuda_sm20_rcp_rn_f32_slowpath)
        /*0050*/ 	.word	0x00000020


	//----- nvinfo : EIATTR_FRAME_SIZE
	.align		4
.L_14:
        /*0054*/ 	.byte	0x04, 0x11
        /*0056*/ 	.short	(.L_16 - .L_15)
	.align		4
.L_15:
        /*0058*/ 	.word	index@(_Z22rope_single_pos_kernelP6__halfS0_iiijfi)
        /*005c*/ 	.word	0x00000020


	//----- nvinfo : EIATTR_MIN_STACK_SIZE
	.align		4
.L_16:
        /*0060*/ 	.byte	0x04, 0x12
        /*0062*/ 	.short	(.L_18 - .L_17)
	.align		4
.L_17:
        /*0064*/ 	.word	index@(_Z22rope_single_pos_kernelP6__halfS0_iiijfi)
        /*0068*/ 	.word	0x00000020


	//----- nvinfo : EIATTR_MIN_STACK_SIZE
	.align		4
.L_18:
        /*006c*/ 	.byte	0x04, 0x12
        /*006e*/ 	.short	(.L_20 - .L_19)
	.align		4
.L_19:
        /*0070*/ 	.word	index@(_Z11rope_kernelP6__halfS0_PKS_S2_iiiiifi)
        /*0074*/ 	.word	0x00000020
.L_20:


//--------------------- .nv.compat                --------------------------
	.section	.nv.compat,"",@"SHT_CUDA_COMPAT_INFO"
	.align	4
        /*0000*/ 	.byte	0x02, 0x09, 0x00, 0x00, 0x02, 0x02, 0x01, 0x00, 0x02, 0x05, 0x05, 0x00, 0x03, 0x07, 0x01, 0x01
        /*0010*/ 	.byte	0x02, 0x03, 0x00, 0x00, 0x02, 0x06, 0x01, 0x00, 0x04, 0x0b, 0x08, 0x00, 0x01, 0x00, 0x00, 0x00
        /*0020*/ 	.byte	0x00, 0x00, 0x00, 0x00


//--------------------- .nv.info._Z22rope_single_pos_kernelP6__halfS0_iiijfi --------------------------
	.section	.nv.info._Z22rope_single_pos_kernelP6__halfS0_iiijfi,"",@"SHT_CUDA_INFO"
	.sectionflags	@""
	.align	4


	//----- nvinfo : EIATTR_CUDA_API_VERSION
	.align		4
        /*0000*/ 	.byte	0x04, 0x37
        /*0002*/ 	.short	(.L_22 - .L_21)
.L_21:
        /*0004*/ 	.word	0x00000082


	//----- nvinfo : EIATTR_KPARAM_INFO
	.align		4
.L_22:
        /*0008*/ 	.byte	0x04, 0x17
        /*000a*/ 	.short	(.L_24 - .L_23)
.L_23:
        /*000c*/ 	.word	0x00000000
        /*0010*/ 	.short	0x0007
        /*0012*/ 	.short	0x0024
        /*0014*/ 	.byte	0x00, 0xf0, 0x11, 0x00


	//----- nvinfo : EIATTR_KPARAM_INFO
	.align		4
.L_24:
        /*0018*/ 	.byte	0x04, 0x17
        /*001a*/ 	.short	(.L_26 - .L_25)
.L_25:
        /*001c*/ 	.word	0x00000000
        /*0020*/ 	.short	0x0006
        /*0022*/ 	.short	0x0020
        /*0024*/ 	.byte	0x00, 0xf0, 0x11, 0x00


	//----- nvinfo : EIATTR_KPARAM_INFO
	.align		4
.L_26:
        /*0028*/ 	.byte	0x04, 0x17
        /*002a*/ 	.short	(.L_28 - .L_27)
.L_27:
        /*002c*/ 	.word	0x00000000
        /*0030*/ 	.short	0x0005
        /*0032*/ 	.short	0x001c
        /*0034*/ 	.byte	0x00, 0xf0, 0x11, 0x00


	//----- nvinfo : EIATTR_KPARAM_INFO
	.align		4
.L_28:
        /*0038*/ 	.byte	0x04, 0x17
        /*003a*/ 	.short	(.L_30 - .L_29)
.L_29:
        /*003c*/ 	.word	0x00000000
        /*0040*/ 	.short	0x0004
        /*0042*/ 	.short	0x0018
        /*0044*/ 	.byte	0x00, 0xf0, 0x11, 0x00


	//----- nvinfo : EIATTR_KPARAM_INFO
	.align		4
.L_30:
        /*0048*/ 	.byte	0x04, 0x17
        /*004a*/ 	.short	(.L_32 - .L_31)
.L_31:
        /*004c*/ 	.word	0x00000000
        /*0050*/ 	.short	0x0003
        /*0052*/ 	.short	0x0014
        /*0054*/ 	.byte	0x00, 0xf0, 0x11, 0x00


	//----- nvinfo : EIATTR_KPARAM_INFO
	.align		4
.L_32:
        /*0058*/ 	.byte	0x04, 0x17
        /*005a*/ 	.short	(.L_34 - .L_33)
.L_33:
        /*005c*/ 	.word	0x00000000
        /*0060*/ 	.short	0x0002
        /*0062*/ 	.short	0x0010
        /*0064*/ 	.byte	0x00, 0xf0, 0x11, 0x00


	//----- nvinfo : EIATTR_KPARAM_INFO
	.align		4
.L_34:
        /*0068*/ 	.byte	0x04, 0x17
        /*006a*/ 	.short	(.L_36 - .L_35)
.L_35:
        /*006c*/ 	.word	0x00000000
        /*0070*/ 	.short	0x0001
        /*0072*/ 	.short	0x0008
        /*0074*/ 	.byte	0x00, 0xf5, 0x21, 0x00


	//----- nvinfo : EIATTR_KPARAM_INFO
	.align		4
.L_36:
        /*0078*/ 	.byte	0x04, 0x17
        /*007a*/ 	.short	(.L_38 - .L_37)
.L_37:
        /*007c*/ 	.word	0x00000000
        /*0080*/ 	.short	0x0000
        /*0082*/ 	.short	0x0000
        /*0084*/ 	.byte	0x00, 0xf5, 0x21, 0x00


	//----- nvinfo : EIATTR_SPARSE_MMA_MASK
	.align		4
.L_38:
        /*0088*/ 	.byte	0x03, 0x50
        /*008a*/ 	.short	0x0000


	//----- nvinfo : EIATTR_MAXREG_COUNT
	.align		4
        /*008c*/ 	.byte	0x03, 0x1b
        /*008e*/ 	.short	0x00ff


	//----- nvinfo : EIATTR_MERCURY_ISA_VERSION
	.align		4
        /*0090*/ 	.byte	0x03, 0x5f
        /*0092*/ 	.short	0x0101


	//----- nvinfo : EIATTR_VRC_CTA_INIT_COUNT
	.align		4
        /*0094*/ 	.byte	0x02, 0x4a
	.zero		1
	.zero		1


	//----- nvinfo : EIATTR_EXIT_INSTR_OFFSETS
	.align		4
        /*0098*/ 	.byte	0x04, 0x1c
        /*009a*/ 	.short	(.L_40 - .L_39)


	//   ....[0]....
.L_39:
        /*009c*/ 	.word	0x00000070


	//   ....[1]....
        /*00a0*/ 	.word	0x00000ef0


	//   ....[2]....
        /*00a4*/ 	.word	0x00001000


	//----- nvinfo : EIATTR_CRS_STACK_SIZE
	.align		4
.L_40:
        /*00a8*/ 	.byte	0x04, 0x1e
        /*00aa*/ 	.short	(.L_42 - .L_41)
.L_41:
        /*00ac*/ 	.word	0x00000000


	//----- nvinfo : EIATTR_CBANK_PARAM_SIZE
	.align		4
.L_42:
        /*00b0*/ 	.byte	0x03, 0x19
        /*00b2*/ 	.short	0x0028


	//----- nvinfo : EIATTR_PARAM_CBANK
	.align		4
        /*00b4*/ 	.byte	0x04, 0x0a
        /*00b6*/ 	.short	(.L_44 - .L_43)
	.align		4
.L_43:
        /*00b8*/ 	.word	index@(.nv.constant0._Z22rope_single_pos_kernelP6__halfS0_iiijfi)
        /*00bc*/ 	.short	0x0380
        /*00be*/ 	.short	0x0028


	//----- nvinfo : EIATTR_SW_WAR
	.align		4
.L_44:
        /*00c0*/ 	.byte	0x04, 0x36
        /*00c2*/ 	.short	(.L_46 - .L_45)
.L_45:
        /*00c4*/ 	.word	0x00000008
.L_46:


//--------------------- .nv.info._Z11rope_kernelP6__halfS0_PKS_S2_iiiiifi --------------------------
	.section	.nv.info._Z11rope_kernelP6__halfS0_PKS_S2_iiiiifi,"",@"SHT_CUDA_INFO"
	.sectionflags	@""
	.align	4


	//----- nvinfo : EIATTR_CUDA_API_VERSION
	.align		4
        /*0000*/ 	.byte	0x04, 0x37
        /*0002*/ 	.short	(.L_48 - .L_47)
.L_47:
        /*0004*/ 	.word	0x00000082


	//----- nvinfo : EIATTR_KPARAM_INFO
	.align		4
.L_48:
        /*0008*/ 	.byte	0x04, 0x17
        /*000a*/ 	.short	(.L_50 - .L_49)
.L_49:
        /*000c*/ 	.word	0x00000000
        /*0010*/ 	.short	0x000a
        /*0012*/ 	.short	0x0038
        /*0014*/ 	.byte	0x00, 0xf0, 0x11, 0x00


	//----- nvinfo : EIATTR_KPARAM_INFO
	.align		4
.L_50:
        /*0018*/ 	.byte	0x04, 0x17
        /*001a*/ 	.short	(.L_52 - .L_51)
.L_51:
        /*001c*/ 	.word	0x00000000
        /*0020*/ 	.short	0x0009
        /*0022*/ 	.short	0x0034
        /*0024*/ 	.byte	0x00, 0xf0, 0x11, 0x00


	//----- nvinfo : EIATTR_KPARAM_INFO
	.align		4
.L_52:
        /*0028*/ 	.byte	0x04, 0x17
        /*002a*/ 	.short	(.L_54 - .L_53)
.L_53:
        /*002c*/ 	.word	0x00000000
        /*0030*/ 	.short	0x0008
        /*0032*/ 	.short	0x0030
        /*0034*/ 	.byte	0x00, 0xf0, 0x11, 0x00


	//----- nvinfo : EIATTR_KPARAM_INFO
	.align		4
.L_54:
        /*0038*/ 	.byte	0x04, 0x17
        /*003a*/ 	.short	(.L_56 - .L_55)
.L_55:
        /*003c*/ 	.word	0x00000000
        /*0040*/ 	.short	0x0007
        /*0042*/ 	.short	0x002c
        /*0044*/ 	.byte	0x00, 0xf0, 0x11, 0x00


	//----- nvinfo : EIATTR_KPARAM_INFO
	.align		4
.L_56:
        /*0048*/ 	.byte	0x04, 0x17
        /*004a*/ 	.short	(.L_58 - .L_57)
.L_57:
        /*004c*/ 	.word	0x00000000
        /*0050*/ 	.short	0x0006
        /*0052*/ 	.short	0x0028
        /*0054*/ 	.byte	0x00, 0xf0, 0x11, 0x00


	//----- nvinfo : EIATTR_KPARAM_INFO
	.align		4
.L_58:
        /*0058*/ 	.byte	0x04, 0x17
        /*005a*/ 	.short	(.L_60 - .L_59)
.L_59:
        /*005c*/ 	.word	0x00000000
        /*0060*/ 	.short	0x0005
        /*0062*/ 	.short	0x0024
        /*0064*/ 	.byte	0x00, 0xf0, 0x11, 0x00


	//----- nvinfo : EIATTR_KPARAM_INFO
	.align		4
.L_60:
        /*0068*/ 	.byte	0x04, 0x17
        /*006a*/ 	.short	(.L_62 - .L_61)
.L_61:
        /*006c*/ 	.word	0x00000000
        /*0070*/ 	.short	0x0004
        /*0072*/ 	.short	0x0020
        /*0074*/ 	.byte	0x00, 0xf0, 0x11, 0x00


	//----- nvinfo : EIATTR_KPARAM_INFO
	.align		4
.L_62:
        /*0078*/ 	.byte	0x04, 0x17
        /*007a*/ 	.short	(.L_64 - .L_63)
.L_63:
        /*007c*/ 	.word	0x00000000
        /*0080*/ 	.short	0x0003
        /*0082*/ 	.short	0x0018
        /*0084*/ 	.byte	0x00, 0xf5, 0x21, 0x00


	//----- nvinfo : EIATTR_KPARAM_INFO
	.align		4
.L_64:
        /*0088*/ 	.byte	0x04, 0x17
        /*008a*/ 	.short	(.L_66 - .L_65)
.L_65:
        /*008c*/ 	.word	0x00000000
        /*0090*/ 	.short	0x0002
        /*0092*/ 	.short	0x0010
        /*0094*/ 	.byte	0x00, 0xf5, 0x21, 0x00


	//----- nvinfo : EIATTR_KPARAM_INFO
	.align		4
.L_66:
        /*0098*/ 	.byte	0x04, 0x17
        /*009a*/ 	.short	(.L_68 - .L_67)
.L_67:
        /*009c*/ 	.word	0x00000000
        /*00a0*/ 	.short	0x0001
        /*00a2*/ 	.short	0x0008
        /*00a4*/ 	.byte	0x00, 0xf5, 0x21, 0x00


	//----- nvinfo : EIATTR_KPARAM_INFO
	.align		4
.L_68:
        /*00a8*/ 	.byte	0x04, 0x17
        /*00aa*/ 	.short	(.L_70 - .L_69)
.L_69:
        /*00ac*/ 	.word	0x00000000
        /*00b0*/ 	.short	0x0000
        /*00b2*/ 	.short	0x0000
        /*00b4*/ 	.byte	0x00, 0xf5, 0x21, 0x00


	//----- nvinfo : EIATTR_SPARSE_MMA_MASK
	.align		4
.L_70:
        /*00b8*/ 	.byte	0x03, 0x50
        /*00ba*/ 	.short	0x0000


	//----- nvinfo : EIATTR_MAXREG_COUNT
	.align		4
        /*00bc*/ 	.byte	0x03, 0x1b
        /*00be*/ 	.short	0x00ff


	//----- nvinfo : EIATTR_MERCURY_ISA_VERSION
	.align		4
        /*00c0*/ 	.byte	0x03, 0x5f
        /*00c2*/ 	.short	0x0101


	//----- nvinfo : EIATTR_VRC_CTA_INIT_COUNT
	.align		4
        /*00c4*/ 	.byte	0x02, 0x4a
	.zero		1
	.zero		1


	//----- nvinfo : EIATTR_EXIT_INSTR_OFFSETS
	.align		4
        /*00c8*/ 	.byte	0x04, 0x1c
        /*00ca*/ 	.short	(.L_72 - .L_71)


	//   ....[0]....
.L_71:
        /*00cc*/ 	.word	0x000000a0


	//   ....[1]....
        /*00d0*/ 	.word	0x00000f40


	//   ....[2]....
        /*00d4*/ 	.word	0x00001080


	//----- nvinfo : EIATTR_CRS_STACK_SIZE
	.align		4
.L_72:
        /*00d8*/ 	.byte	0x04, 0x1e
        /*00da*/ 	.short	(.L_74 - .L_73)
.L_73:
        /*00dc*/ 	.word	0x00000000


	//----- nvinfo : EIATTR_CBANK_PARAM_SIZE
	.align		4
.L_74:
        /*00e0*/ 	.byte	0x03, 0x19
        /*00e2*/ 	.short	0x003c


	//----- nvinfo : EIATTR_PARAM_CBANK
	.align		4
        /*00e4*/ 	.byte	0x04, 0x0a
        /*00e6*/ 	.short	(.L_76 - .L_75)
	.align		4
.L_75:
        /*00e8*/ 	.word	index@(.nv.constant0._Z11rope_kernelP6__halfS0_PKS_S2_iiiiifi)
        /*00ec*/ 	.short	0x0380
        /*00ee*/ 	.short	0x003c


	//----- nvinfo : EIATTR_SW_WAR
	.align		4
.L_76:
        /*00f0*/ 	.byte	0x04, 0x36
        /*00f2*/ 	.short	(.L_78 - .L_77)
.L_77:
        /*00f4*/ 	.word	0x00000008
.L_78:


//--------------------- .nv.callgraph             --------------------------
	.section	.nv.callgraph,"",@"SHT_CUDA_CALLGRAPH"
	.align	4
	.sectionentsize	8
	.align		4
        /*0000*/ 	.word	0x00000000
	.align		4
        /*0004*/ 	.word	0xffffffff
	.align		4
        /*0008*/ 	.word	0x00000000
	.align		4
        /*000c*/ 	.word	0xfffffffe
	.align		4
        /*0010*/ 	.word	0x00000000
	.align		4
        /*0014*/ 	.word	0xfffffffd
	.align		4
        /*0018*/ 	.word	0x00000000
	.align		4
        /*001c*/ 	.word	0xfffffffc


//--------------------- .nv.constant4             --------------------------
	.section	.nv.constant4,"a",@progbits
	.align	8
	.align		8
.nv.constant4:
        /*0000*/ 	.dword	__cudart_i2opi_f


//--------------------- .text._Z22rope_single_pos_kernelP6__halfS0_iiijfi --------------------------
	.section	.text._Z22rope_single_pos_kernelP6__halfS0_iiijfi,"ax",@progbits
	.align	128
        .global         _Z22rope_single_pos_kernelP6__halfS0_iiijfi
        .type           _Z22rope_single_pos_kernelP6__halfS0_iiijfi,@function
        .size           _Z22rope_single_pos_kernelP6__halfS0_iiijfi,(.L_x_55 - _Z22rope_single_pos_kernelP6__halfS0_iiijfi)
        .other          _Z22rope_single_pos_kernelP6__halfS0_iiijfi,@"STO_CUDA_ENTRY STV_DEFAULT"
_Z22rope_single_pos_kernelP6__halfS0_iiijfi:
.text._Z22rope_single_pos_kernelP6__halfS0_iiijfi:
[----:B------:R-:W0:Y:S01]  /*0000*/  LDC R1, c[0x0][0x37c] ;  /* 0x0000df00ff017b82 */ /* 0x000e220000000800 */
[----:B------:R-:W1:Y:S01]  /*0010*/  S2R R5, SR_TID.X ;  /* 0x0000000000057919 */ /* 0x000e620000002100 */
[----:B------:R-:W2:Y:S01]  /*0020*/  LDCU UR5, c[0x0][0x3a4] ;  /* 0x00007480ff0577ac */ /* 0x000ea20008000800 */
[----:B0-----:R-:W-:Y:S01]  /*0030*/  VIADD R1, R1, 0xffffffe0 ;  /* 0xffffffe001017836 */ /* 0x001fe20000000000 */
[----:B--2---:R-:W-:-:S04]  /*0040*/  ULEA.HI UR4, UR5, UR5, URZ, 0x1 ;  /* 0x0000000505047291 */ /* 0x004fc8000f8f08ff */
[----:B------:R-:W-:-:S06]  /*0050*/  USHF.R.S32.HI UR4, URZ, 0x1, UR4 ;  /* 0x00000001ff047899 */ /* 0x000fcc0008011404 */
[----:B-1----:R-:W-:-:S13]  /*0060*/  ISETP.GE.AND P0, PT, R5, UR4, PT ;  /* 0x0000000405007c0c */ /* 0x002fda000bf06270 */
[----:B------:R-:W-:Y:S05]  /*0070*/  @P0 EXIT ;  /* 0x000000000000094d */ /* 0x000fea0003800000 */
[----:B------:R-:W-:Y:S01]  /*0080*/  I2FP.F32.S32 R7, UR5 ;  /* 0x0000000500077c45 */ /* 0x000fe20008201400 */
[----:B------:R-:W-:Y:S01]  /*0090*/  IMAD.SHL.U32 R5, R5, 0x2, RZ ;  /* 0x0000000205057824 */ /* 0x000fe200078e00ff */
[----:B------:R-:W0:Y:S01]  /*00a0*/  S2UR UR6, SR_CTAID.X ;  /* 0x00000000000679c3 */ /* 0x000e220000002500 */
[----:B------:R-:W-:Y:S01]  /*00b0*/  BSSY.RECONVERGENT B0, `(.L_x_0) ;  /* 0x000000e000007945 */ /* 0x000fe20003800200 */
[----:B------:R-:W1:Y:S02]  /*00c0*/  MUFU.RCP R2, R7 ;  /* 0x0000000700027308 */ /* 0x000e640000001000 */
[----:B------:R-:W-:-:S06]  /*00d0*/  I2FP.F32.U32 R0, R5 ;  /* 0x0000000500007245 */ /* 0x000fcc0000201000 */
[----:B------:R-:W2:Y:S01]  /*00e0*/  FCHK P0, R0, R7 ;  /* 0x0000000700007302 */ /* 0x000ea20000000000 */
[----:B-1----:R-:W-:-:S04]  /*00f0*/  FFMA R3, -R7, R2, 1 ;  /* 0x3f80000007037423 */ /* 0x002fc80000000102 */
[----:B------:R-:W-:-:S04]  /*0100*/  FFMA R3, R2, R3, R2 ;  /* 0x0000000302037223 */ /* 0x000fc80000000002 */
[----:B------:R-:W-:-:S04]  /*0110*/  FFMA R2, R0, R3, RZ ;  /* 0x0000000300027223 */ /* 0x000fc800000000ff */
[----:B------:R-:W-:-:S04]  /*0120*/  FFMA R4, -R7, R2, R0 ;  /* 0x0000000207047223 */ /* 0x000fc80000000100 */
[----:B------:R-:W-:Y:S01]  /*0130*/  FFMA R3, R3, R4, R2 ;  /* 0x0000000403037223 */ /* 0x000fe20000000002 */
[----:B------:R-:W-:Y:S01]  /*0140*/  IMAD.MOV.U32 R2, RZ, RZ, 0x3f800000 ;  /* 0x3f800000ff027424 */ /* 0x000fe200078e00ff */
[----:B0-2---:R-:W-:Y:S06]  /*0150*/  @!P0 BRA `(.L_x_1) ;  /* 0x00000000000c8947 */ /* 0x005fec0003800000 */
[----:B------:R-:W-:-:S07]  /*0160*/  MOV R4, 0x180 ;  /* 0x0000018000047802 */ /* 0x000fce0000000f00 */
[----:B------:R-:W-:Y:S05]  /*0170*/  CALL.REL.NOINC `($__internal_1_$__cuda_sm3x_div_rn_noftz_f32_slowpath) ;  /* 0x00000010007c7944 */ /* 0x000fea0003c00000 */
[----:B------:R-:W-:-:S07]  /*0180*/  IMAD.MOV.U32 R3, RZ, RZ, R0 ;  /* 0x000000ffff037224 */ /* 0x000fce00078e0000 */
.L_x_1:
[----:B------:R-:W-:Y:S05]  /*0190*/  BSYNC.RECONVERGENT B0 ;  /* 0x0000000000007941 */ /* 0x000fea0003800200 */
.L_x_0:
[----:B------:R-:W0:Y:S01]  /*01a0*/  LDC R0, c[0x0][0x3a0] ;  /* 0x0000e800ff007b82 */ /* 0x000e220000000800 */
[----:B------:R-:W-:Y:S01]  /*01b0*/  IMAD.MOV.U32 R13, RZ, RZ, 0x3a2c32e4 ;  /* 0x3a2c32e4ff0d7424 */ /* 0x000fe200078e00ff */
[----:B------:R-:W-:Y:S01]  /*01c0*/  BSSY.RECONVERGENT B0, `(.L_x_2) ;  /* 0x0000058000007945 */ /* 0x000fe20003800200 */
[C---:B0-----:R-:W-:Y:S01]  /*01d0*/  FMUL R7, |R0|.reuse, 16777216 ;  /* 0x4b80000000077820 */ /* 0x041fe20000400200 */
[----:B------:R-:W-:-:S04]  /*01e0*/  FSETP.GEU.AND P0, PT, |R0|, 1.175494350822287508e-38, PT ;  /* 0x008000000000780b */ /* 0x000fc80003f0e200 */
[----:B------:R-:W-:-:S04]  /*01f0*/  FSEL R7, R7, |R0|, !P0 ;  /* 0x4000000007077208 */ /* 0x000fc80004000000 */
[----:B------:R-:W-:-:S04]  /*0200*/  IADD3 R4, PT, PT, R7, -0x3f3504f3, RZ ;  /* 0xc0cafb0d07047810 */ /* 0x000fc80007ffe0ff */
[----:B------:R-:W-:Y:S02]  /*0210*/  LOP3.LUT R6, R4, 0xff800000, RZ, 0xc0, !PT ;  /* 0xff80000004067812 */ /* 0x000fe400078ec0ff */
[----:B------:R-:W-:-:S03]  /*0220*/  FSEL R4, RZ, -24, P0 ;  /* 0xc1c00000ff047808 */ /* 0x000fc60000000000 */
[----:B------:R-:W-:-:S04]  /*0230*/  IMAD.IADD R7, R7, 0x1, -R6 ;  /* 0x0000000107077824 */ /* 0x000fc800078e0a06 */
[C---:B------:R-:W-:Y:S01]  /*0240*/  FADD R9, R7.reuse, 1 ;  /* 0x3f80000007097421 */ /* 0x040fe20000000000 */
[----:B------:R-:W-:Y:S01]  /*0250*/  FADD R8, R7, -1 ;  /* 0xbf80000007087421 */ /* 0x000fe20000000000 */
[----:B------:R-:W-:-:S03]  /*0260*/  I2FP.F32.S32 R7, R6 ;  /* 0x0000000600077245 */ /* 0x000fc60000201400 */
[----:B------:R-:W-:Y:S01]  /*0270*/  FADD R10, R8, R8 ;  /* 0x00000008080a7221 */ /* 0x000fe20000000000 */
[----:B------:R-:W0:Y:S01]  /*0280*/  MUFU.RCP R9, R9 ;  /* 0x0000000900097308 */ /* 0x000e220000001000 */
[----:B------:R-:W-:Y:S02]  /*0290*/  FFMA R4, R7, 1.1920928955078125e-07, R4 ;  /* 0x3400000007047823 */ /* 0x000fe40000000004 */
[----:B0-----:R-:W-:-:S04]  /*02a0*/  FMUL R11, R9, R10 ;  /* 0x0000000a090b7220 */ /* 0x001fc80000400000 */
[----:B------:R-:W-:Y:S01]  /*02b0*/  FADD R7, R8, -R11 ;  /* 0x8000000b08077221 */ /* 0x000fe20000000000 */
[C---:B------:R-:W-:Y:S01]  /*02c0*/  FMUL R6, R11.reuse, R11 ;  /* 0x0000000b0b067220 */ /* 0x040fe20000400000 */
[----:B------:R-:W-:Y:S02]  /*02d0*/  FFMA R15, R11, 1.4426950216293334961, R4 ;  /* 0x3fb8aa3b0b0f7823 */ /* 0x000fe40000000004 */
[----:B------:R-:W-:Y:S01]  /*02e0*/  FADD R7, R7, R7 ;  /* 0x0000000707077221 */ /* 0x000fe20000000000 */
[----:B------:R-:W-:Y:S01]  /*02f0*/  FFMA R13, R6, R13, 0.0032181653659790754318 ;  /* 0x3b52e7db060d7423 */ /* 0x000fe2000000000d */
[----:B------:R-:W-:Y:S02]  /*0300*/  FADD R4, R4, -R15 ;  /* 0x8000000f04047221 */ /* 0x000fe40000000000 */
[----:B------:R-:W-:Y:S01]  /*0310*/  FFMA R8, R8, -R11, R7 ;  /* 0x8000000b08087223 */ /* 0x000fe20000000007 */
[----:B------:R-:W-:Y:S01]  /*0320*/  FFMA R13, R6, R13, 0.018033718690276145935 ;  /* 0x3c93bb73060d7423 */ /* 0x000fe2000000000d */
[----:B------:R-:W-:-:S02]  /*0330*/  FFMA R7, R11, 1.4426950216293334961, R4 ;  /* 0x3fb8aa3b0b077823 */ /* 0x000fc40000000004 */
[----:B------:R-:W-:Y:S01]  /*0340*/  FMUL R8, R9, R8 ;  /* 0x0000000809087220 */ /* 0x000fe20000400000 */
[----:B------:R-:W-:-:S03]  /*0350*/  FFMA R13, R6, R13, 0.12022458761930465698 ;  /* 0x3df6384f060d7423 */ /* 0x000fc6000000000d */
[----:B------:R-:W-:Y:S01]  /*0360*/  FFMA R4, R8, 1.4426950216293334961, R7 ;  /* 0x3fb8aa3b08047823 */ /* 0x000fe20000000007 */
[----:B------:R-:W-:-:S03]  /*0370*/  FMUL R6, R6, R13 ;  /* 0x0000000d06067220 */ /* 0x000fc60000400000 */
[----:B------:R-:W-:Y:S01]  /*0380*/  FFMA R7, R11, 1.9251366722983220825e-08, R4 ;  /* 0x32a55e340b077823 */ /* 0x000fe20000000004 */
[----:B------:R-:W-:-:S04]  /*0390*/  FMUL R4, R6, 3 ;  /* 0x4040000006047820 */ /* 0x000fc80000400000 */
[----:B------:R-:W-:-:S04]  /*03a0*/  FFMA R7, R8, R4, R7 ;  /* 0x0000000408077223 */ /* 0x000fc80000000007 */
[----:B------:R-:W-:Y:S01]  /*03b0*/  FFMA R6, R11, R6, R7 ;  /* 0x000000060b067223 */ /* 0x000fe20000000007 */
[----:B------:R-:W-:-:S03]  /*03c0*/  IMAD.MOV.U32 R11, RZ, RZ, 0x391fcb8e ;  /* 0x391fcb8eff0b7424 */ /* 0x000fc600078e00ff */
[----:B------:R-:W-:-:S04]  /*03d0*/  FADD R4, R15, R6 ;  /* 0x000000060f047221 */ /* 0x000fc80000000000 */
[----:B------:R-:W-:Y:S01]  /*03e0*/  FMUL R7, R4, R3 ;  /* 0x0000000304077220 */ /* 0x000fe20000400000 */
[----:B------:R-:W-:-:S03]  /*03f0*/  FADD R15, -R15, R4 ;  /* 0x000000040f0f7221 */ /* 0x000fc60000000100 */
[----:B------:R-:W0:Y:S01]  /*0400*/  FRND R8, R7 ;  /* 0x0000000700087307 */ /* 0x000e220000201000 */
[----:B------:R-:W-:Y:S01]  /*0410*/  FADD R6, R6, -R15 ;  /* 0x8000000f06067221 */ /* 0x000fe20000000000 */
[-C--:B------:R-:W-:Y:S01]  /*0420*/  FFMA R9, R4, R3.reuse, -R7 ;  /* 0x0000000304097223 */ /* 0x080fe20000000807 */
[----:B------:R-:W-:Y:S01]  /*0430*/  FMUL R4, R3, 0.5 ;  /* 0x3f00000003047820 */ /* 0x000fe20000400000 */
[C---:B------:R-:W-:Y:S02]  /*0440*/  FSETP.GT.AND P1, PT, |R7|.reuse, 152, PT ;  /* 0x431800000700780b */ /* 0x040fe40003f24200 */
[----:B------:R-:W-:Y:S01]  /*0450*/  FFMA R6, R6, R3, R9 ;  /* 0x0000000306067223 */ /* 0x000fe20000000009 */
[C---:B------:R-:W-:Y:S01]  /*0460*/  FSETP.GEU.AND P2, PT, R7.reuse, RZ, PT ;  /* 0x000000ff0700720b */ /* 0x040fe20003f4e000 */
[----:B------:R-:W1:Y:S01]  /*0470*/  F2I.NTZ R10, R7 ;  /* 0x00000007000a7305 */ /* 0x000e620000203100 */
[----:B0-----:R-:W-:Y:S01]  /*0480*/  FADD R9, R7, -R8 ;  /* 0x8000000807097221 */ /* 0x001fe20000000000 */
[----:B------:R-:W-:-:S06]  /*0490*/  FSETP.GT.AND P0, PT, R8, RZ, PT ;  /* 0x000000ff0800720b */ /* 0x000fcc0003f04000 */
[----:B------:R-:W0:Y:S01]  /*04a0*/  FRND.TRUNC R4, R4 ;  /* 0x0000000400047307 */ /* 0x000e22000020d000 */
[----:B------:R-:W-:-:S04]  /*04b0*/  FADD R6, R6, R9 ;  /* 0x0000000906067221 */ /* 0x000fc80000000000 */
[C---:B------:R-:W-:Y:S01]  /*04c0*/  FFMA R9, R6.reuse, R11, 0.0013391353422775864601 ;  /* 0x3aaf85ed06097423 */ /* 0x040fe2000000000b */
[----:B------:R-:W-:Y:S02]  /*04d0*/  SEL R11, RZ, 0x83000000, P0 ;  /* 0x83000000ff0b7807 */ /* 0x000fe40000000000 */
[----:B------:R-:W-:Y:S01]  /*04e0*/  FSETP.NEU.AND P0, PT, R3, RZ, PT ;  /* 0x000000ff0300720b */ /* 0x000fe20003f0d000 */
[----:B------:R-:W-:-:S03]  /*04f0*/  FFMA R9, R6, R9, 0.0096188392490148544312 ;  /* 0x3c1d985606097423 */ /* 0x000fc60000000009 */
[----:B------:R-:W-:Y:S01]  /*0500*/  FSETP.EQ.OR P0, PT, R0, 1, !P0 ;  /* 0x3f8000000000780b */ /* 0x000fe20004702400 */
[----:B------:R-:W-:-:S04]  /*0510*/  FFMA R9, R6, R9, 0.055503588169813156128 ;  /* 0x3d6357bb06097423 */ /* 0x000fc80000000009 */
[----:B------:R-:W-:-:S04]  /*0520*/  FFMA R9, R6, R9, 0.24022644758224487305 ;  /* 0x3e75fdec06097423 */ /* 0x000fc80000000009 */
[----:B------:R-:W-:-:S04]  /*0530*/  FFMA R9, R6, R9, 0.69314718246459960938 ;  /* 0x3f31721806097423 */ /* 0x000fc80000000009 */
[----:B------:R-:W-:Y:S01]  /*0540*/  FFMA R9, R6, R9, 1 ;  /* 0x3f80000006097423 */ /* 0x000fe20000000009 */
[----:B------:R-:W-:Y:S01]  /*0550*/  VIADD R6, R11, 0x7f000000 ;  /* 0x7f0000000b067836 */ /* 0x000fe20000000000 */
[----:B-1----:R-:W-:-:S03]  /*0560*/  LEA R11, R10, -R11, 0x17 ;  /* 0x8000000b0a0b7211 */ /* 0x002fc600078eb8ff */
[----:B------:R-:W-:-:S04]  /*0570*/  FMUL R6, R9, R6 ;  /* 0x0000000609067220 */ /* 0x000fc80000400000 */
[----:B------:R-:W-:Y:S01]  /*0580*/  FMUL R11, R6, R11 ;  /* 0x0000000b060b7220 */ /* 0x000fe20000400000 */
[----:B0-----:R-:W-:Y:S01]  /*0590*/  FADD R6, R4, R4 ;  /* 0x0000000404067221 */ /* 0x001fe20000000000 */
[----:B------:R-:W-:Y:S01]  /*05a0*/  @P1 FSEL R11, RZ, +INF , !P2 ;  /* 0x7f800000ff0b1808 */ /* 0x000fe20005000000 */
[----:B------:R-:W-:Y:S06]  /*05b0*/  @P0 BRA `(.L_x_3) ;  /* 0x0000000000600947 */ /* 0x000fec0003800000 */
[----:B------:R-:W-:-:S04]  /*05c0*/  FSETP.NAN.AND P0, PT, |R3|, |R3|, PT ;  /* 0x400000030300720b */ /* 0x000fc80003f08200 */
[----:B------:R-:W-:-:S13]  /*05d0*/  FSETP.NUM.AND P0, PT, |R0|, |R0|, !P0 ;  /* 0x400000000000720b */ /* 0x000fda0004707200 */
[----:B------:R-:W-:Y:S01]  /*05e0*/  @!P0 FADD R2, R3, R0 ;  /* 0x0000000003028221 */ /* 0x000fe20000000000 */
[----:B------:R-:W-:Y:S06]  /*05f0*/  @!P0 BRA `(.L_x_3) ;  /* 0x0000000000508947 */ /* 0x000fec0003800000 */
[----:B------:R-:W-:Y:S01]  /*0600*/  FSETP.NEU.AND P0, PT, |R0|, +INF , PT ;  /* 0x7f8000000000780b */ /* 0x000fe20003f0d200 */
[----:B------:R-:W-:Y:S01]  /*0610*/  FADD R6, -R6, R3 ;  /* 0x0000000306067221 */ /* 0x000fe20000000100 */
[----:B------:R-:W-:-:S13]  /*0620*/  FSETP.NEU.AND P1, PT, R0, RZ, PT ;  /* 0x000000ff0000720b */ /* 0x000fda0003f2d000 */
[----:B------:R-:W-:Y:S05]  /*0630*/  @P0 BRA P1, `(.L_x_4) ;  /* 0x0000000000180947 */ /* 0x000fea0000800000 */
[----:B------:R-:W-:Y:S01]  /*0640*/  FSETP.GEU.AND P1, PT, R3, RZ, PT ;  /* 0x000000ff0300720b */ /* 0x000fe20003f2e000 */
[----:B------:R-:W-:Y:S01]  /*0650*/  FADD R2, R0, R0 ;  /* 0x0000000000027221 */ /* 0x000fe20000000000 */
[----:B------:R-:W-:-:S11]  /*0660*/  FSETP.NEU.AND P0, PT, |R6|, 1, PT ;  /* 0x3f8000000600780b */ /* 0x000fd60003f0d200 */
[----:B------:R-:W-:-:S04]  /*0670*/  @!P1 LOP3.LUT R2, R2, 0x7f800000, RZ, 0x3c, !PT ;  /* 0x7f80000002029812 */ /* 0x000fc800078e3cff */
[----:B------:R-:W-:Y:S01]  /*0680*/  @P0 LOP3.LUT R2, R2, 0x7fffffff, RZ, 0xc0, !PT ;  /* 0x7fffffff02020812 */ /* 0x000fe200078ec0ff */
[----:B------:R-:W-:Y:S06]  /*0690*/  BRA `(.L_x_3) ;  /* 0x0000000000287947 */ /* 0x000fec0003800000 */
.L_x_4:
[----:B------:R-:W-:Y:S02]  /*06a0*/  FSETP.NEU.AND P0, PT, |R3|, +INF , PT ;  /* 0x7f8000000300780b */ /* 0x000fe40003f0d200 */
[----:B------:R-:W-:-:S13]  /*06b0*/  FSETP.EQ.AND P1, PT, R0, -1, PT ;  /* 0xbf8000000000780b */ /* 0x000fda0003f22000 */
[----:B------:R-:W-:Y:S05]  /*06c0*/  @!P0 BRA P1, `(.L_x_3) ;  /* 0x00000000001c8947 */ /* 0x000fea0000800000 */
[----:B------:R-:W-:Y:S01]  /*06d0*/  FSETP.GEU.AND P1, PT, R0, RZ, PT ;  /* 0x000000ff0000720b */ /* 0x000fe20003f2e000 */
[----:B------:R-:W-:-:S12]  /*06e0*/  IMAD.MOV.U32 R2, RZ, RZ, R11 ;  /* 0x000000ffff027224 */ /* 0x000fd800078e000b */
[----:B------:R-:W0:Y:S01]  /*06f0*/  @!P1 FRND.FLOOR R0, R3 ;  /* 0x0000000300009307 */ /* 0x000e220000205000 */
[----:B------:R-:W-:Y:S02]  /*0700*/  @!P1 FSETP.NEU.AND P2, PT, |R6|, 1, PT ;  /* 0x3f8000000600980b */ /* 0x000fe40003f4d200 */
[----:B0-----:R-:W-:Y:S02]  /*0710*/  @!P1 FSETP.NEU.AND P0, PT, R3, R0, PT ;  /* 0x000000000300920b */ /* 0x001fe40003f0d000 */
[----:B------:R-:W-:-:S04]  /*0720*/  @!P1 FSEL R0, R11, -R11, P2 ;  /* 0x8000000b0b009208 */ /* 0x000fc80001000000 */
[----:B------:R-:W-:-:S07]  /*0730*/  @!P1 FSEL R2, R0, +QNAN , !P0 ;  /* 0x7fffffff00029808 */ /* 0x000fce0004000000 */
.L_x_3:
[----:B------:R-:W-:Y:S05]  /*0740*/  BSYNC.RECONVERGENT B0 ;  /* 0x0000000000007941 */ /* 0x000fea0003800200 */
.L_x_2:
[----:B------:R-:W-:Y:S01]  /*0750*/  VIADD R0, R2, 0x1800000 ;  /* 0x0180000002007836 */ /* 0x000fe20000000000 */
[----:B------:R-:W-:Y:S04]  /*0760*/  BSSY.RECONVERGENT B0, `(.L_x_5) ;  /* 0x000000b000007945 */ /* 0x000fe80003800200 */
[----:B------:R-:W-:-:S04]  /*0770*/  LOP3.LUT R0, R0, 0x7f800000, RZ, 0xc0, !PT ;  /* 0x7f80000000007812 */ /* 0x000fc800078ec0ff */
[----:B------:R-:W-:-:S13]  /*0780*/  ISETP.GT.U32.AND P0, PT, R0, 0x1ffffff, PT ;  /* 0x01ffffff0000780c */ /* 0x000fda0003f04070 */
[----:B------:R-:W-:Y:S05]  /*0790*/  @P0 BRA `(.L_x_6) ;  /* 0x00000000000c0947 */ /* 0x000fea0003800000 */
[----:B------:R-:W-:-:S07]  /*07a0*/  MOV R4, 0x7c0 ;  /* 0x000007c000047802 */ /* 0x000fce0000000f00 */
[----:B------:R-:W-:Y:S05]  /*07b0*/  CALL.REL.NOINC `($__internal_0_$__cuda_sm20_rcp_rn_f32_slowpath) ;  /* 0x0000000800147944 */ /* 0x000fea0003c00000 */
[----:B------:R-:W-:Y:S05]  /*07c0*/  BRA `(.L_x_7) ;  /* 0x0000000000107947 */ /* 0x000fea0003800000 */
.L_x_6:
[----:B------:R-:W0:Y:S02]  /*07d0*/  MUFU.RCP R7, R2 ;  /* 0x0000000200077308 */ /* 0x000e240000001000 */
[----:B0-----:R-:W-:-:S04]  /*07e0*/  FFMA R0, R7, R2, -1 ;  /* 0xbf80000007007423 */ /* 0x001fc80000000002 */
[----:B------:R-:W-:-:S04]  /*07f0*/  FADD.FTZ R0, -R0, -RZ ;  /* 0x800000ff00007221 */ /* 0x000fc80000010100 */
[----:B------:R-:W-:-:S07]  /*0800*/  FFMA R7, R7, R0, R7 ;  /* 0x0000000007077223 */ /* 0x000fce0000000007 */
.L_x_7:
[----:B------:R-:W-:Y:S05]  /*0810*/  BSYNC.RECONVERGENT B0 ;  /* 0x0000000000007941 */ /* 0x000fea0003800200 */
.L_x_5:
[----:B------:R-:W0:Y:S01]  /*0820*/  LDCU UR4, c[0x0][0x39c] ;  /* 0x00007380ff0477ac */ /* 0x000e220008000800 */
[----:B------:R-:W-:Y:S01]  /*0830*/  BSSY.RECONVERGENT B0, `(.L_x_8) ;  /* 0x0000043000007945 */ /* 0x000fe20003800200 */
[----:B------:R-:W1:Y:S01]  /*0840*/  LDCU.64 UR8, c[0x0][0x358] ;  /* 0x00006b00ff0877ac */ /* 0x000e620008000a00 */
[----:B0-----:R-:W-:-:S05]  /*0850*/  I2FP.F32.U32 R0, UR4 ;  /* 0x0000000400007c45 */ /* 0x001fca0008201000 */
[----:B------:R-:W-:-:S04]  /*0860*/  FMUL R7, R0, R7 ;  /* 0x0000000700077220 */ /* 0x000fc80000400000 */
[C---:B------:R-:W-:Y:S01]  /*0870*/  FMUL R4, R7.reuse, 0.63661974668502807617 ;  /* 0x3f22f98307047820 */ /* 0x040fe20000400000 */
[----:B------:R-:W-:-:S05]  /*0880*/  FSETP.GE.AND P0, PT, |R7|, 105615, PT ;  /* 0x47ce47800700780b */ /* 0x000fca0003f06200 */
[----:B------:R-:W0:Y:S02]  /*0890*/  F2I.NTZ R4, R4 ;  /* 0x0000000400047305 */ /* 0x000e240000203100 */
[----:B0-----:R-:W-:-:S05]  /*08a0*/  I2FP.F32.S32 R0, R4 ;  /* 0x0000000400007245 */ /* 0x001fca0000201400 */
[----:B------:R-:W-:-:S04]  /*08b0*/  FFMA R3, R0, -1.5707962512969970703, R7 ;  /* 0xbfc90fda00037823 */ /* 0x000fc80000000007 */
[----:B------:R-:W-:-:S04]  /*08c0*/  FFMA R3, R0, -7.5497894158615963534e-08, R3 ;  /* 0xb3a2216800037823 */ /* 0x000fc80000000003 */
[----:B------:R-:W-:Y:S01]  /*08d0*/  FFMA R0, R0, -5.3903029534742383927e-15, R3 ;  /* 0xa7c234c500007823 */ /* 0x000fe20000000003 */
[----:B-1----:R-:W-:Y:S06]  /*08e0*/  @!P0 BRA `(.L_x_9) ;  /* 0x0000000000dc8947 */ /* 0x002fec0003800000 */
[----:B------:R-:W-:-:S13]  /*08f0*/  FSETP.NEU.AND P0, PT, |R7|, +INF , PT ;  /* 0x7f8000000700780b */ /* 0x000fda0003f0d200 */
[----:B------:R-:W-:Y:S01]  /*0900*/  @!P0 FMUL R0, RZ, R7 ;  /* 0x00000007ff008220 */ /* 0x000fe20000400000 */
[----:B------:R-:W-:Y:S01]  /*0910*/  @!P0 IMAD.MOV.U32 R4, RZ, RZ, RZ ;  /* 0x000000ffff048224 */ /* 0x000fe200078e00ff */
[----:B------:R-:W-:Y:S06]  /*0920*/  @!P0 BRA `(.L_x_9) ;  /* 0x0000000000cc8947 */ /* 0x000fec0003800000 */
[----:B------:R-:W-:Y:S02]  /*0930*/  IMAD.SHL.U32 R2, R7, 0x100, RZ ;  /* 0x0000010007027824 */ /* 0x000fe400078e00ff */
[----:B------:R-:W-:Y:S02]  /*0940*/  HFMA2 R6, -RZ, RZ, 0, 0 ;  /* 0x00000000ff067431 */ /* 0x000fe400000001ff */
[----:B------:R-:W-:Y:S01]  /*0950*/  IMAD.MOV.U32 R0, RZ, RZ, R1 ;  /* 0x000000ffff007224 */ /* 0x000fe200078e0001 */
[----:B------:R-:W0:Y:S01]  /*0960*/  LDCU.64 UR10, c[0x4][URZ] ;  /* 0x01000000ff0a77ac */ /* 0x000e220008000a00 */
[----:B------:R-:W-:Y:S01]  /*0970*/  LOP3.LUT R13, R2, 0x80000000, RZ, 0xfc, !PT ;  /* 0x80000000020d7812 */ /* 0x000fe200078efcff */
[----:B------:R-:W-:Y:S01]  /*0980*/  UMOV UR5, URZ ;  /* 0x000000ff00057c82 */ /* 0x000fe20008000000 */
[----:B------:R-:W-:-:S05]  /*0990*/  UMOV UR4, URZ ;  /* 0x000000ff00047c82 */ /* 0x000fca0008000000 */
.L_x_10:
[----:B0-----:R-:W-:Y:S02]  /*09a0*/  IMAD.U32 R8, RZ, RZ, UR10 ;  /* 0x0000000aff087e24 */ /* 0x001fe4000f8e00ff */
[----:B------:R-:W-:-:S05]  /*09b0*/  IMAD.U32 R9, RZ, RZ, UR11 ;  /* 0x0000000bff097e24 */ /* 0x000fca000f8e00ff */
[----:B------:R-:W2:Y:S01]  /*09c0*/  LDG.E.CONSTANT R2, desc[UR8][R8.64] ;  /* 0x0000000808027981 */ /* 0x000ea2000c1e9900 */
[----:B------:R-:W-:Y:S02]  /*09d0*/  UIADD3 UR10, UP0, UPT, UR10, 0x4, URZ ;  /* 0x000000040a0a7890 */ /* 0x000fe4000ff1e0ff */
[----:B------:R-:W-:Y:S02]  /*09e0*/  UIADD3 UR4, UPT, UPT, UR4, 0x1, URZ ;  /* 0x0000000104047890 */ /* 0x000fe4000fffe0ff */
[----:B------:R-:W-:Y:S02]  /*09f0*/  UIADD3.X UR11, UPT, UPT, URZ, UR11, URZ, UP0, !UPT ;  /* 0x0000000bff0b7290 */ /* 0x000fe400087fe4ff */
[----:B------:R-:W-:Y:S01]  /*0a00*/  UISETP.NE.AND UP0, UPT, UR4, 0x6, UPT ;  /* 0x000000060400788c */ /* 0x000fe2000bf05270 */
[----:B--2---:R-:W-:-:S03]  /*0a10*/  IMAD.WIDE.U32 R2, R2, R13, RZ ;  /* 0x0000000d02027225 */ /* 0x004fc600078e00ff */
[----:B------:R-:W-:-:S04]  /*0a20*/  IADD3 R11, P0, PT, R2, R6, RZ ;  /* 0x00000006020b7210 */ /* 0x000fc80007f1e0ff */
[----:B------:R-:W-:Y:S01]  /*0a30*/  IADD3.X R6, PT, PT, R3, UR5, RZ, P0, !PT ;  /* 0x0000000503067c10 */ /* 0x000fe200087fe4ff */
[----:B------:R0:W-:Y:S02]  /*0a40*/  STL [R0], R11 ;  /* 0x0000000b00007387 */ /* 0x0001e40000100800 */
[----:B0-----:R-:W-:Y:S01]  /*0a50*/  IADD3 R0, PT, PT, R0, 0x4, RZ ;  /* 0x0000000400007810 */ /* 0x001fe20007ffe0ff */
[----:B------:R-:W-:Y:S06]  /*0a60*/  BRA.U UP0, `(.L_x_10) ;  /* 0xfffffffd00cc7547 */ /* 0x000fec000b83ffff */
[----:B------:R-:W-:Y:S01]  /*0a70*/  SHF.R.U32.HI R4, RZ, 0x17, R7 ;  /* 0x00000017ff047819 */ /* 0x000fe20000011607 */
[----:B------:R0:W-:Y:S03]  /*0a80*/  STL [R1+0x18], R6 ;  /* 0x0000180601007387 */ /* 0x0001e60000100800 */
[C---:B------:R-:W-:Y:S02]  /*0a90*/  LOP3.LUT R0, R4.reuse, 0xe0, RZ, 0xc0, !PT ;  /* 0x000000e004007812 */ /* 0x040fe400078ec0ff */
[----:B------:R-:W-:-:S03]  /*0aa0*/  LOP3.LUT P0, RZ, R4, 0x1f, RZ, 0xc0, !PT ;  /* 0x0000001f04ff7812 */ /* 0x000fc6000780c0ff */
[----:B------:R-:W-:-:S05]  /*0ab0*/  VIADD R0, R0, 0xffffff80 ;  /* 0xffffff8000007836 */ /* 0x000fca0000000000 */
[----:B------:R-:W-:-:S05]  /*0ac0*/  SHF.R.U32.HI R0, RZ, 0x5, R0 ;  /* 0x00000005ff007819 */ /* 0x000fca0000011600 */
[----:B------:R-:W-:-:S05]  /*0ad0*/  IMAD R10, R0, -0x4, R1 ;  /* 0xfffffffc000a7824 */ /* 0x000fca00078e0201 */
[----:B------:R-:W2:Y:S04]  /*0ae0*/  LDL R0, [R10+0x18] ;  /* 0x000018000a007983 */ /* 0x000ea80000100800 */
[----:B------:R-:W2:Y:S04]  /*0af0*/  LDL R3, [R10+0x14] ;  /* 0x000014000a037983 */ /* 0x000ea80000100800 */
[----:B------:R-:W3:Y:S01]  /*0b00*/  @P0 LDL R2, [R10+0x10] ;  /* 0x000010000a020983 */ /* 0x000ee20000100800 */
[----:B------:R-:W-:Y:S01]  /*0b10*/  LOP3.LUT R4, R4, 0x1f, RZ, 0xc0, !PT ;  /* 0x0000001f04047812 */ /* 0x000fe200078ec0ff */
[----:B------:R-:W-:Y:S01]  /*0b20*/  UMOV UR4, 0x54442d19 ;  /* 0x54442d1900047882 */ /* 0x000fe20000000000 */
[----:B------:R-:W-:-:S02]  /*0b30*/  UMOV UR5, 0x3bf921fb ;  /* 0x3bf921fb00057882 */ /* 0x000fc40000000000 */
[-C--:B--2---:R-:W-:Y:S02]  /*0b40*/  @P0 SHF.L.W.U32.HI R0, R3, R4.reuse, R0 ;  /* 0x0000000403000219 */ /* 0x084fe40000010e00 */
[----:B---3--:R-:W-:Y:S02]  /*0b50*/  @P0 SHF.L.W.U32.HI R3, R2, R4, R3 ;  /* 0x0000000402030219 */ /* 0x008fe40000010e03 */
[----:B------:R-:W-:Y:S02]  /*0b60*/  ISETP.GE.AND P0, PT, R7, RZ, PT ;  /* 0x000000ff0700720c */ /* 0x000fe40003f06270 */
[C---:B------:R-:W-:Y:S01]  /*0b70*/  SHF.L.W.U32.HI R2, R3.reuse, 0x2, R0 ;  /* 0x0000000203027819 */ /* 0x040fe20000010e00 */
[----:B------:R-:W-:-:S03]  /*0b80*/  IMAD.SHL.U32 R3, R3, 0x4, RZ ;  /* 0x0000000403037824 */ /* 0x000fc600078e00ff */
[----:B------:R-:W-:Y:S02]  /*0b90*/  SHF.R.S32.HI R4, RZ, 0x1f, R2 ;  /* 0x0000001fff047819 */ /* 0x000fe40000011402 */
[----:B------:R-:W-:Y:S02]  /*0ba0*/  LOP3.LUT R7, R2, R7, RZ, 0x3c, !PT ;  /* 0x0000000702077212 */ /* 0x000fe400078e3cff */
[C---:B------:R-:W-:Y:S02]  /*0bb0*/  LOP3.LUT R8, R4.reuse, R3, RZ, 0x3c, !PT ;  /* 0x0000000304087212 */ /* 0x040fe400078e3cff */
[----:B------:R-:W-:Y:S02]  /*0bc0*/  LOP3.LUT R9, R4, R2, RZ, 0x3c, !PT ;  /* 0x0000000204097212 */ /* 0x000fe400078e3cff */
[----:B------:R-:W-:Y:S02]  /*0bd0*/  SHF.R.U32.HI R3, RZ, 0x1e, R0 ;  /* 0x0000001eff037819 */ /* 0x000fe40000011600 */
[----:B------:R-:W-:-:S02]  /*0be0*/  ISETP.GE.AND P1, PT, R7, RZ, PT ;  /* 0x000000ff0700720c */ /* 0x000fc40003f26270 */
[----:B------:R-:W1:Y:S01]  /*0bf0*/  I2F.F64.S64 R8, R8 ;  /* 0x0000000800087312 */ /* 0x000e620000301c00 */
[----:B------:R-:W-:-:S05]  /*0c00*/  LEA.HI R4, R2, R3, RZ, 0x1 ;  /* 0x0000000302047211 */ /* 0x000fca00078f08ff */
[----:B------:R-:W-:-:S05]  /*0c10*/  IMAD.MOV R0, RZ, RZ, -R4 ;  /* 0x000000ffff007224 */ /* 0x000fca00078e0a04 */
[----:B------:R-:W-:Y:S01]  /*0c20*/  @!P0 MOV R4, R0 ;  /* 0x0000000000048202 */ /* 0x000fe20000000f00 */
[----:B-1----:R-:W-:-:S10]  /*0c30*/  DMUL R10, R8, UR4 ;  /* 0x00000004080a7c28 */ /* 0x002fd40008000000 */
[----:B------:R-:W1:Y:S02]  /*0c40*/  F2F.F32.F64 R10, R10 ;  /* 0x0000000a000a7310 */ /* 0x000e640000301000 */
[----:B01----:R-:W-:-:S07]  /*0c50*/  FSEL R0, -R10, R10, !P1 ;  /* 0x0000000a0a007208 */ /* 0x003fce0004800100 */
.L_x_9:
[----:B------:R-:W-:Y:S05]  /*0c60*/  BSYNC.RECONVERGENT B0 ;  /* 0x0000000000007941 */ /* 0x000fea0003800200 */
.L_x_8:
[----:B------:R-:W0:Y:S02]  /*0c70*/  LDC R2, c[0x0][0x390] ;  /* 0x0000e400ff027b82 */ /* 0x000e240000000800 */
[----:B0-----:R-:W-:-:S13]  /*0c80*/  ISETP.LE.AND P0, PT, R2, UR6, PT ;  /* 0x0000000602007c0c */ /* 0x001fda000bf03270 */
[----:B------:R-:W0:Y:S08]  /*0c90*/  @!P0 LDC R6, c[0x0][0x398] ;  /* 0x0000e600ff068b82 */ /* 0x000e300000000800 */
[----:B------:R-:W1:Y:S01]  /*0ca0*/  @!P0 LDC.64 R2, c[0x0][0x380] ;  /* 0x0000e000ff028b82 */ /* 0x000e620000000a00 */
[----:B0-----:R-:W-:-:S04]  /*0cb0*/  @!P0 IMAD R7, R6, UR6, R5 ;  /* 0x0000000606078c24 */ /* 0x001fc8000f8e0205 */
[----:B-1----:R-:W-:-:S05]  /*0cc0*/  @!P0 IMAD.WIDE R2, R7, 0x2, R2 ;  /* 0x0000000207028825 */ /* 0x002fca00078e0202 */
[----:B------:R-:W2:Y:S04]  /*0cd0*/  @!P0 LDG.E.U16 R12, desc[UR8][R2.64+0x2] ;  /* 0x00000208020c8981 */ /* 0x000ea8000c1e1500 */
[----:B------:R-:W3:Y:S01]  /*0ce0*/  @!P0 LDG.E.U16 R11, desc[UR8][R2.64] ;  /* 0x00000008020b8981 */ /* 0x000ee2000c1e1500 */
[-C--:B------:R-:W-:Y:S01]  /*0cf0*/  FMUL R7, R0, R0.reuse ;  /* 0x0000000000077220 */ /* 0x080fe20000400000 */
[----:B------:R-:W-:Y:S01]  /*0d00*/  IMAD.MOV.U32 R8, RZ, RZ, 0x394d4153 ;  /* 0x394d4153ff087424 */ /* 0x000fe200078e00ff */
[----:B------:R-:W-:Y:S01]  /*0d10*/  LOP3.LUT R10, R4, 0x1, RZ, 0xc0, !PT ;  /* 0x00000001040a7812 */ /* 0x000fe200078ec0ff */
[----:B------:R-:W-:Y:S02]  /*0d20*/  IMAD.MOV.U32 R6, RZ, RZ, 0x37cbac00 ;  /* 0x37cbac00ff067424 */ /* 0x000fe400078e00ff */
[C---:B------:R-:W-:Y:S01]  /*0d30*/  FFMA R9, R7.reuse, R0, RZ ;  /* 0x0000000007097223 */ /* 0x040fe200000000ff */
[C---:B------:R-:W-:Y:S01]  /*0d40*/  FFMA R8, R7.reuse, -R8, 0.0083327032625675201416 ;  /* 0x3c0885e407087423 */ /* 0x040fe20000000808 */
[----:B------:R-:W-:Y:S01]  /*0d50*/  ISETP.NE.U32.AND P1, PT, R10, 0x1, PT ;  /* 0x000000010a00780c */ /* 0x000fe20003f25070 */
[C---:B------:R-:W-:Y:S01]  /*0d60*/  FFMA R6, R7.reuse, R6, -0.0013887860113754868507 ;  /* 0xbab607ed07067423 */ /* 0x040fe20000000006 */
[----:B------:R-:W-:Y:S01]  /*0d70*/  LOP3.LUT P2, RZ, R4, 0x2, RZ, 0xc0, !PT ;  /* 0x0000000204ff7812 */ /* 0x000fe2000784c0ff */
[----:B------:R-:W-:-:S02]  /*0d80*/  FFMA R8, R7, R8, -0.16666662693023681641 ;  /* 0xbe2aaaa807087423 */ /* 0x000fc40000000008 */
[----:B------:R-:W-:Y:S02]  /*0d90*/  FFMA R6, R7, R6, 0.041666727513074874878 ;  /* 0x3d2aaabb07067423 */ /* 0x000fe40000000006 */
[----:B------:R-:W-:Y:S02]  /*0da0*/  FFMA R9, R9, R8, R0 ;  /* 0x0000000809097223 */ /* 0x000fe40000000000 */
[----:B------:R-:W0:Y:S01]  /*0db0*/  LDC R8, c[0x0][0x394] ;  /* 0x0000e500ff087b82 */ /* 0x000e220000000800 */
[----:B------:R-:W-:-:S04]  /*0dc0*/  FFMA R6, R7, R6, -0.4999999701976776123 ;  /* 0xbeffffff07067423 */ /* 0x000fc80000000006 */
[----:B------:R-:W-:Y:S01]  /*0dd0*/  FFMA R6, R7, R6, 1 ;  /* 0x3f80000007067423 */ /* 0x000fe20000000006 */
[----:B------:R-:W-:-:S04]  /*0de0*/  VIADD R7, R4, 0x1 ;  /* 0x0000000104077836 */ /* 0x000fc80000000000 */
[----:B------:R-:W-:Y:S02]  /*0df0*/  FSEL R0, R6, R9, !P1 ;  /* 0x0000000906007208 */ /* 0x000fe40004800000 */
[----:B------:R-:W-:Y:S02]  /*0e00*/  LOP3.LUT P3, RZ, R7, 0x2, RZ, 0xc0, !PT ;  /* 0x0000000207ff7812 */ /* 0x000fe4000786c0ff */
[----:B------:R-:W-:Y:S02]  /*0e10*/  FSEL R6, R9, R6, !P1 ;  /* 0x0000000609067208 */ /* 0x000fe40004800000 */
[----:B------:R-:W-:Y:S02]  /*0e20*/  FSEL R0, R0, -R0, !P2 ;  /* 0x8000000000007208 */ /* 0x000fe40005000000 */
[----:B------:R-:W-:Y:S02]  /*0e30*/  FSEL R9, R6, -R6, !P3 ;  /* 0x8000000606097208 */ /* 0x000fe40005800000 */
[----:B0-----:R-:W-:Y:S01]  /*0e40*/  ISETP.LE.AND P1, PT, R8, UR6, PT ;  /* 0x0000000608007c0c */ /* 0x001fe2000bf23270 */
[----:B--2---:R-:W-:-:S02]  /*0e50*/  @!P0 HADD2.F32 R7, -RZ, R12.H0_H0 ;  /* 0x2000000cff078230 */ /* 0x004fc40000004100 */
[----:B---3--:R-:W-:-:S03]  /*0e60*/  @!P0 HADD2.F32 R11, -RZ, R11.H0_H0 ;  /* 0x2000000bff0b8230 */ /* 0x008fc60000004100 */
[-C--:B------:R-:W-:Y:S01]  /*0e70*/  @!P0 FMUL R4, R0, R7.reuse ;  /* 0x0000000700048220 */ /* 0x080fe20000400000 */
[----:B------:R-:W-:-:S03]  /*0e80*/  @!P0 FMUL R7, R9, R7 ;  /* 0x0000000709078220 */ /* 0x000fc60000400000 */
[-C--:B------:R-:W-:Y:S01]  /*0e90*/  @!P0 FFMA R4, R9, R11.reuse, -R4 ;  /* 0x0000000b09048223 */ /* 0x080fe20000000804 */
[----:B------:R-:W-:-:S04]  /*0ea0*/  @!P0 FFMA R7, R0, R11, R7 ;  /* 0x0000000b00078223 */ /* 0x000fc80000000007 */
[----:B------:R-:W-:Y:S02]  /*0eb0*/  @!P0 F2FP.F16.F32.PACK_AB R4, RZ, R4 ;  /* 0x00000004ff04823e */ /* 0x000fe400000000ff */
[----:B------:R-:W-:-:S03]  /*0ec0*/  @!P0 F2FP.F16.F32.PACK_AB R7, RZ, R7 ;  /* 0x00000007ff07823e */ /* 0x000fc600000000ff */
[----:B------:R0:W-:Y:S04]  /*0ed0*/  @!P0 STG.E.U16 desc[UR8][R2.64], R4 ;  /* 0x0000000402008986 */ /* 0x0001e8000c101508 */
[----:B------:R0:W-:Y:S01]  /*0ee0*/  @!P0 STG.E.U16 desc[UR8][R2.64+0x2], R7 ;  /* 0x0000020702008986 */ /* 0x0001e2000c101508 */
[----:B------:R-:W-:Y:S05]  /*0ef0*/  @P1 EXIT ;  /* 0x000000000000194d */ /* 0x000fea0003800000 */
[----:B0-----:R-:W0:Y:S08]  /*0f00*/  LDC R4, c[0x0][0x398] ;  /* 0x0000e600ff047b82 */ /* 0x001e300000000800 */
[----:B------:R-:W1:Y:S01]  /*0f10*/  LDC.64 R2, c[0x0][0x388] ;  /* 0x0000e200ff027b82 */ /* 0x000e620000000a00 */
[----:B0-----:R-:W-:-:S04]  /*0f20*/  IMAD R5, R4, UR6, R5 ;  /* 0x0000000604057c24 */ /* 0x001fc8000f8e0205 */
[----:B-1----:R-:W-:-:S05]  /*0f30*/  IMAD.WIDE R2, R5, 0x2, R2 ;  /* 0x0000000205027825 */ /* 0x002fca00078e0202 */
[----:B------:R-:W2:Y:S04]  /*0f40*/  LDG.E.U16 R5, desc[UR8][R2.64+0x2] ;  /* 0x0000020802057981 */ /* 0x000ea8000c1e1500 */
[----:B------:R-:W3:Y:S01]  /*0f50*/  LDG.E.U16 R4, desc[UR8][R2.64] ;  /* 0x0000000802047981 */ /* 0x000ee2000c1e1500 */
[----:B--2---:R-:W-:Y:S02]  /*0f60*/  HADD2.F32 R7, -RZ, R5.H0_H0 ;  /* 0x20000005ff077230 */ /* 0x004fe40000004100 */
[----:B---3--:R-:W-:-:S03]  /*0f70*/  HADD2.F32 R5, -RZ, R4.H0_H0 ;  /* 0x20000004ff057230 */ /* 0x008fc60000004100 */
[-C--:B------:R-:W-:Y:S01]  /*0f80*/  FMUL R4, R0, R7.reuse ;  /* 0x0000000700047220 */ /* 0x080fe20000400000 */
[----:B------:R-:W-:-:S03]  /*0f90*/  FMUL R7, R9, R7 ;  /* 0x0000000709077220 */ /* 0x000fc60000400000 */
[-C--:B------:R-:W-:Y:S01]  /*0fa0*/  FFMA R4, R9, R5.reuse, -R4 ;  /* 0x0000000509047223 */ /* 0x080fe20000000804 */
[----:B------:R-:W-:-:S04]  /*0fb0*/  FFMA R7, R0, R5, R7 ;  /* 0x0000000500077223 */ /* 0x000fc80000000007 */
[----:B------:R-:W-:Y:S02]  /*0fc0*/  F2FP.F16.F32.PACK_AB R4, RZ, R4 ;  /* 0x00000004ff04723e */ /* 0x000fe400000000ff */
[----:B------:R-:W-:-:S03]  /*0fd0*/  F2FP.F16.F32.PACK_AB R7, RZ, R7 ;  /* 0x00000007ff07723e */ /* 0x000fc600000000ff */
[----:B------:R-:W-:Y:S04]  /*0fe0*/  STG.E.U16 desc[UR8][R2.64], R4 ;  /* 0x0000000402007986 */ /* 0x000fe8000c101508 */
[----:B------:R-:W-:Y:S01]  /*0ff0*/  STG.E.U16 desc[UR8][R2.64+0x2], R7 ;  /* 0x0000020702007986 */ /* 0x000fe2000c101508 */
[----:B------:R-:W-:Y:S05]  /*1000*/  EXIT ;  /* 0x000000000000794d */ /* 0x000fea0003800000 */
        .weak           $__internal_0_$__cuda_sm20_rcp_rn_f32_slowpath
        .type           $__internal_0_$__cuda_sm20_rcp_rn_f32_slowpath,@function
        .size           $__internal_0_$__cuda_sm20_rcp_rn_f32_slowpath,($__internal_1_$__cuda_sm3x_div_rn_noftz_f32_slowpath - $__internal_0_$__cuda_sm20_rcp_rn_f32_slowpath)
$__internal_0_$__cuda_sm20_rcp_rn_f32_slowpath:
[----:B------:R-:W-:Y:S01]  /*1010*/  SHF.L.U32 R0, R2, 0x1, RZ ;  /* 0x0000000102007819 */ /* 0x000fe200000006ff */
[----:B------:R-:W-:Y:S03]  /*1020*/  BSSY.RECONVERGENT B1, `(.L_x_11) ;  /* 0x0000030000017945 */ /* 0x000fe60003800200 */
[----:B------:R-:W-:-:S04]  /*1030*/  SHF.R.U32.HI R9, RZ, 0x18, R0 ;  /* 0x00000018ff097819 */ /* 0x000fc80000011600 */
[----:B------:R-:W-:-:S13]  /*1040*/  ISETP.NE.U32.AND P0, PT, R9, RZ, PT ;  /* 0x000000ff0900720c */ /* 0x000fda0003f05070 */
[----:B------:R-:W-:Y:S05]  /*1050*/  @P0 BRA `(.L_x_12) ;  /* 0x0000000000280947 */ /* 0x000fea0003800000 */
[----:B------:R-:W-:-:S05]  /*1060*/  IMAD.SHL.U32 R0, R2, 0x2, RZ ;  /* 0x0000000202007824 */ /* 0x000fca00078e00ff */
[----:B------:R-:W-:-:S13]  /*1070*/  ISETP.NE.AND P0, PT, R0, RZ, PT ;  /* 0x000000ff0000720c */ /* 0x000fda0003f05270 */
[----:B------:R-:W-:Y:S01]  /*1080*/  @P0 FFMA R6, R2, 1.84467440737095516160e+19, RZ ;  /* 0x5f80000002060823 */ /* 0x000fe200000000ff */
[----:B------:R-:W-:Y:S08]  /*1090*/  @!P0 MUFU.RCP R3, R2 ;  /* 0x0000000200038308 */ /* 0x000ff00000001000 */
[----:B------:R-:W0:Y:S02]  /*10a0*/  @P0 MUFU.RCP R7, R6 ;  /* 0x0000000600070308 */ /* 0x000e240000001000 */
[----:B0-----:R-:W-:-:S04]  /*10b0*/  @P0 FFMA R0, R6, R7, -1 ;  /* 0xbf80000006000423 */ /* 0x001fc80000000007 */
[----:B------:R-:W-:-:S04]  /*10c0*/  @P0 FADD.FTZ R0, -R0, -RZ ;  /* 0x800000ff00000221 */ /* 0x000fc80000010100 */
[----:B------:R-:W-:-:S04]  /*10d0*/  @P0 FFMA R0, R7, R0, R7 ;  /* 0x0000000007000223 */ /* 0x000fc80000000007 */
[----:B------:R-:W-:Y:S01]  /*10e0*/  @P0 FFMA R3, R0, 1.84467440737095516160e+19, RZ ;  /* 0x5f80000000030823 */ /* 0x000fe200000000ff */
[----:B------:R-:W-:Y:S06]  /*10f0*/  BRA `(.L_x_13) ;  /* 0x0000000000887947 */ /* 0x000fec0003800000 */
.L_x_12:
[----:B------:R-:W-:-:S05]  /*1100*/  VIADD R11, R9, 0xffffff03 ;  /* 0xffffff03090b7836 */ /* 0x000fca0000000000 */
[----:B------:R-:W-:-:S13]  /*1110*/  ISETP.GT.U32.AND P0, PT, R11, 0x1, PT ;  /* 0x000000010b00780c */ /* 0x000fda0003f04070 */
[----:B------:R-:W-:Y:S05]  /*1120*/  @P0 BRA `(.L_x_14) ;  /* 0x0000000000780947 */ /* 0x000fea0003800000 */
[----:B------:R-:W-:Y:S01]  /*1130*/  LOP3.LUT R0, R2, 0x7fffff, RZ, 0xc0, !PT ;  /* 0x007fffff02007812 */ /* 0x000fe200078ec0ff */
[----:B------:R-:W-:-:S03]  /*1140*/  IMAD.MOV.U32 R8, RZ, RZ, 0x3 ;  /* 0x00000003ff087424 */ /* 0x000fc600078e00ff */
[----:B------:R-:W-:Y:S02]  /*1150*/  LOP3.LUT R0, R0, 0x3f800000, RZ, 0xfc, !PT ;  /* 0x3f80000000007812 */ /* 0x000fe400078efcff */
[----:B------:R-:W-:Y:S02]  /*1160*/  SHF.L.U32 R8, R8, R11, RZ ;  /* 0x0000000b08087219 */ /* 0x000fe400000006ff */
[----:B------:R-:W0:Y:S02]  /*1170*/  MUFU.RCP R3, R0 ;  /* 0x0000000000037308 */ /* 0x000e240000001000 */
[----:B0-----:R-:W-:-:S04]  /*1180*/  FFMA R6, R0, R3, -1 ;  /* 0xbf80000000067423 */ /* 0x001fc80000000003 */
[----:B------:R-:W-:-:S04]  /*1190*/  FADD.FTZ R6, -R6, -RZ ;  /* 0x800000ff06067221 */ /* 0x000fc80000010100 */
[CCC-:B------:R-:W-:Y:S01]  /*11a0*/  FFMA.RM R7, R3.reuse, R6.reuse, R3.reuse ;  /* 0x0000000603077223 */ /* 0x1c0fe20000004003 */
[----:B------:R-:W-:-:S04]  /*11b0*/  FFMA.RP R6, R3, R6, R3 ;  /* 0x0000000603067223 */ /* 0x000fc80000008003 */
[C---:B------:R-:W-:Y:S02]  /*11c0*/  LOP3.LUT R3, R7.reuse, 0x7fffff, RZ, 0xc0, !PT ;  /* 0x007fffff07037812 */ /* 0x040fe400078ec0ff */
[----:B------:R-:W-:Y:S02]  /*11d0*/  FSETP.NEU.FTZ.AND P0, PT, R7, R6, PT ;  /* 0x000000060700720b */ /* 0x000fe40003f1d000 */
[----:B------:R-:W-:Y:S02]  /*11e0*/  LOP3.LUT R3, R3, 0x800000, RZ, 0xfc, !PT ;  /* 0x0080000003037812 */ /* 0x000fe400078efcff */
[----:B------:R-:W-:Y:S02]  /*11f0*/  SEL R6, RZ, 0xffffffff, !P0 ;  /* 0xffffffffff067807 */ /* 0x000fe40004000000 */
[----:B------:R-:W-:Y:S02]  /*1200*/  LOP3.LUT R8, R8, R3, RZ, 0xc0, !PT ;  /* 0x0000000308087212 */ /* 0x000fe400078ec0ff */
[----:B------:R-:W-:-:S02]  /*1210*/  IADD3 R6, PT, PT, -R6, RZ, RZ ;  /* 0x000000ff06067210 */ /* 0x000fc40007ffe1ff */
[-C--:B------:R-:W-:Y:S02]  /*1220*/  SHF.R.U32.HI R8, RZ, R11.reuse, R8 ;  /* 0x0000000bff087219 */ /* 0x080fe40000011608 */
[----:B------:R-:W-:Y:S02]  /*1230*/  LOP3.LUT P1, RZ, R6, R11, R3, 0xf8, !PT ;  /* 0x0000000b06ff7212 */ /* 0x000fe4000782f803 */
[C---:B------:R-:W-:Y:S02]  /*1240*/  LOP3.LUT P0, RZ, R8.reuse, 0x1, RZ, 0xc0, !PT ;  /* 0x0000000108ff7812 */ /* 0x040fe4000780c0ff */
[----:B------:R-:W-:-:S04]  /*1250*/  LOP3.LUT P2, RZ, R8, 0x2, RZ, 0xc0, !PT ;  /* 0x0000000208ff7812 */ /* 0x000fc8000784c0ff */
[----:B------:R-:W-:Y:S02]  /*1260*/  PLOP3.LUT P0, PT, P0, P1, P2, 0xe0, 0x0 ;  /* 0x000000000000781c */ /* 0x000fe40000703c20 */
[----:B------:R-:W-:Y:S02]  /*1270*/  LOP3.LUT P1, RZ, R2, 0x7fffff, RZ, 0xc0, !PT ;  /* 0x007fffff02ff7812 */ /* 0x000fe4000782c0ff */
[----:B------:R-:W-:-:S05]  /*1280*/  SEL R0, RZ, 0x1, !P0 ;  /* 0x00000001ff007807 */ /* 0x000fca0004000000 */
[----:B------:R-:W-:-:S05]  /*1290*/  IMAD.MOV R0, RZ, RZ, -R0 ;  /* 0x000000ffff007224 */ /* 0x000fca00078e0a00 */
[----:B------:R-:W-:Y:S01]  /*12a0*/  ISETP.GE.AND P0, PT, R0, RZ, PT ;  /* 0x000000ff0000720c */ /* 0x000fe20003f06270 */
[----:B------:R-:W-:-:S05]  /*12b0*/  VIADD R0, R9, 0xffffff04 ;  /* 0xffffff0409007836 */ /* 0x000fca0000000000 */
[----:B------:R-:W-:-:S07]  /*12c0*/  SHF.R.U32.HI R3, RZ, R0, R3 ;  /* 0x00000000ff037219 */ /* 0x000fce0000011603 */
[----:B------:R-:W-:-:S05]  /*12d0*/  @!P0 VIADD R3, R3, 0x1 ;  /* 0x0000000103038836 */ /* 0x000fca0000000000 */
[----:B------:R-:W-:-:S04]  /*12e0*/  @!P1 SHF.L.U32 R3, R3, 0x1, RZ ;  /* 0x0000000103039819 */ /* 0x000fc800000006ff */
[----:B------:R-:W-:Y:S01]  /*12f0*/  LOP3.LUT R3, R3, 0x80000000, R2, 0xf8, !PT ;  /* 0x8000000003037812 */ /* 0x000fe200078ef802 */
[----:B------:R-:W-:Y:S06]  /*1300*/  BRA `(.L_x_13) ;  /* 0x0000000000047947 */ /* 0x000fec0003800000 */
.L_x_14:
[----:B------:R0:W1:Y:S02]  /*1310*/  MUFU.RCP R3, R2 ;  /* 0x0000000200037308 */ /* 0x0000640000001000 */
.L_x_13:
[----:B------:R-:W-:Y:S05]  /*1320*/  BSYNC.RECONVERGENT B1 ;  /* 0x0000000000017941 */ /* 0x000fea0003800200 */
.L_x_11:
[----:B-1----:R-:W-:Y:S02]  /*1330*/  IMAD.MOV.U32 R7, RZ, RZ, R3 ;  /* 0x000000ffff077224 */ /* 0x002fe400078e0003 */
[----:B0-----:R-:W-:Y:S02]  /*1340*/  IMAD.MOV.U32 R2, RZ, RZ, R4 ;  /* 0x000000ffff027224 */ /* 0x001fe400078e0004 */
[----:B------:R-:W-:-:S04]  /*1350*/  IMAD.MOV.U32 R3, RZ, RZ, 0x0 ;  /* 0x00000000ff037424 */ /* 0x000fc800078e00ff */
[----:B------:R-:W-:Y:S05]  /*1360*/  RET.REL.NODEC R2 `(_Z22rope_single_pos_kernelP6__halfS0_iiijfi) ;  /* 0xffffffec02247950 */ /* 0x000fea0003c3ffff */
        .weak           $__internal_1_$__cuda_sm3x_div_rn_noftz_f32_slowpath
        .type           $__internal_1_$__cuda_sm3x_div_rn_noftz_f32_slowpath,@function
        .size           $__internal_1_$__cuda_sm3x_div_rn_noftz_f32_slowpath,(.L_x_55 - $__internal_1_$__cuda_sm3x_div_rn_noftz_f32_slowpath)
$__internal_1_$__cuda_sm3x_div_rn_noftz_f32_slowpath:
[----:B------:R-:W-:Y:S01]  /*1370*/  SHF.R.U32.HI R6, RZ, 0x17, R7 ;  /* 0x00000017ff067819 */ /* 0x000fe20000011607 */
[----:B------:R-:W-:Y:S01]  /*1380*/  BSSY.RECONVERGENT B1, `(.L_x_15) ;  /* 0x0000064000017945 */ /* 0x000fe20003800200 */
[--C-:B------:R-:W-:Y:S01]  /*1390*/  SHF.R.U32.HI R3, RZ, 0x17, R0.reuse ;  /* 0x00000017ff037819 */ /* 0x100fe20000011600 */
[----:B------:R-:W-:Y:S01]  /*13a0*/  IMAD.MOV.U32 R9, RZ, RZ, R0 ;  /* 0x000000ffff097224 */ /* 0x000fe200078e0000 */
[----:B------:R-:W-:Y:S02]  /*13b0*/  LOP3.LUT R8, R6, 0xff, RZ, 0xc0, !PT ;  /* 0x000000ff06087812 */ /* 0x000fe400078ec0ff */
[----:B------:R-:W-:Y:S02]  /*13c0*/  LOP3.LUT R6, R3, 0xff, RZ, 0xc0, !PT ;  /* 0x000000ff03067812 */ /* 0x000fe400078ec0ff */
[----:B------:R-:W-:-:S03]  /*13d0*/  IADD3 R12, PT, PT, R8, -0x1, RZ ;  /* 0xffffffff080c7810 */ /* 0x000fc60007ffe0ff */
[----:B------:R-:W-:Y:S01]  /*13e0*/  VIADD R11, R6, 0xffffffff ;  /* 0xffffffff060b7836 */ /* 0x000fe20000000000 */
[----:B------:R-:W-:-:S04]  /*13f0*/  ISETP.GT.U32.AND P0, PT, R12, 0xfd, PT ;  /* 0x000000fd0c00780c */ /* 0x000fc80003f04070 */
[----:B------:R-:W-:-:S13]  /*1400*/  ISETP.GT.U32.OR P0, PT, R11, 0xfd, P0 ;  /* 0x000000fd0b00780c */ /* 0x000fda0000704470 */
[----:B------:R-:W-:Y:S01]  /*1410*/  @!P0 IMAD.MOV.U32 R10, RZ, RZ, RZ ;  /* 0x000000ffff0a8224 */ /* 0x000fe200078e00ff */
[----:B------:R-:W-:Y:S06]  /*1420*/  @!P0 BRA `(.L_x_16) ;  /* 0x0000000000608947 */ /* 0x000fec0003800000 */
[----:B------:R-:W-:Y:S02]  /*1430*/  FSETP.GTU.FTZ.AND P0, PT, |R0|, +INF , PT ;  /* 0x7f8000000000780b */ /* 0x000fe40003f1c200 */
[----:B------:R-:W-:Y:S02]  /*1440*/  FSETP.GTU.FTZ.AND P1, PT, |R7|, +INF , PT ;  /* 0x7f8000000700780b */ /* 0x000fe40003f3c200 */
[----:B------:R-:W-:Y:S02]  /*1450*/  MOV R3, R7 ;  /* 0x0000000700037202 */ /* 0x000fe40000000f00 */
[----:B------:R-:W-:-:S13]  /*1460*/  PLOP3.LUT P0, PT, P0, P1, PT, 0xf8, 0x8f ;  /* 0x00000000008f781c */ /* 0x000fda0000703f70 */
[----:B------:R-:W-:Y:S05]  /*1470*/  @P0 BRA `(.L_x_17) ;  /* 0x00000004004c0947 */ /* 0x000fea0003800000 */
[----:B------:R-:W-:-:S13]  /*1480*/  LOP3.LUT P0, RZ, R7, 0x7fffffff, R9, 0xc8, !PT ;  /* 0x7fffffff07ff7812 */ /* 0x000fda000780c809 */
[----:B------:R-:W-:Y:S05]  /*1490*/  @!P0 BRA `(.L_x_18) ;  /* 0x00000004003c8947 */ /* 0x000fea0003800000 */
[C---:B------:R-:W-:Y:S02]  /*14a0*/  FSETP.NEU.FTZ.AND P2, PT, |R0|.reuse, +INF , PT ;  /* 0x7f8000000000780b */ /* 0x040fe40003f5d200 */
[----:B------:R-:W-:Y:S02]  /*14b0*/  FSETP.NEU.FTZ.AND P1, PT, |R3|, +INF , PT ;  /* 0x7f8000000300780b */ /* 0x000fe40003f3d200 */
[----:B------:R-:W-:-:S11]  /*14c0*/  FSETP.NEU.FTZ.AND P0, PT, |R0|, +INF , PT ;  /* 0x7f8000000000780b */ /* 0x000fd60003f1d200 */
[----:B------:R-:W-:Y:S05]  /*14d0*/  @!P1 BRA !P2, `(.L_x_18) ;  /* 0x00000004002c9947 */ /* 0x000fea0005000000 */
[----:B------:R-:W-:-:S04]  /*14e0*/  LOP3.LUT P2, RZ, R9, 0x7fffffff, RZ, 0xc0, !PT ;  /* 0x7fffffff09ff7812 */ /* 0x000fc8000784c0ff */
[----:B------:R-:W-:-:S13]  /*14f0*/  PLOP3.LUT P1, PT, P1, P2, PT, 0x2f, 0xf2 ;  /* 0x0000000000f2781c */ /* 0x000fda0000f24577 */
[----:B------:R-:W-:Y:S05]  /*1500*/  @P1 BRA `(.L_x_19) ;  /* 0x0000000400181947 */ /* 0x000fea0003800000 */
[----:B------:R-:W-:-:S04]  /*1510*/  LOP3.LUT P1, RZ, R7, 0x7fffffff, RZ, 0xc0, !PT ;  /* 0x7fffffff07ff7812 */ /* 0x000fc8000782c0ff */
[----:B------:R-:W-:-:S13]  /*1520*/  PLOP3.LUT P0, PT, P0, P1, PT, 0x2f, 0xf2 ;  /* 0x0000000000f2781c */ /* 0x000fda0000702577 */
[----:B------:R-:W-:Y:S05]  /*1530*/  @P0 BRA `(.L_x_20) ;  /* 0x0000000400000947 */ /* 0x000fea0003800000 */
[----:B------:R-:W-:Y:S02]  /*1540*/  ISETP.GE.AND P0, PT, R11, RZ, PT ;  /* 0x000000ff0b00720c */ /* 0x000fe40003f06270 */
[----:B------:R-:W-:-:S11]  /*1550*/  ISETP.GE.AND P1, PT, R12, RZ, PT ;  /* 0x000000ff0c00720c */ /* 0x000fd60003f26270 */
[----:B------:R-:W-:Y:S02]  /*1560*/  @P0 IMAD.MOV.U32 R10, RZ, RZ, RZ ;  /* 0x000000ffff0a0224 */ /* 0x000fe400078e00ff */
[----:B------:R-:W-:Y:S01]  /*1570*/  @!P0 FFMA R9, R0, 1.84467440737095516160e+19, RZ ;  /* 0x5f80000000098823 */ /* 0x000fe200000000ff */
[----:B------:R-:W-:Y:S02]  /*1580*/  @!P0 IMAD.MOV.U32 R10, RZ, RZ, -0x40 ;  /* 0xffffffc0ff0a8424 */ /* 0x000fe400078e00ff */
[----:B------:R-:W-:Y:S02]  /*1590*/  @!P1 FFMA R7, R3, 1.84467440737095516160e+19, RZ ;  /* 0x5f80000003079823 */ /* 0x000fe400000000ff */
[----:B------:R-:W-:-:S07]  /*15a0*/  @!P1 VIADD R10, R10, 0x40 ;  /* 0x000000400a0a9836 */ /* 0x000fce0000000000 */
.L_x_16:
[----:B------:R-:W-:Y:S01]  /*15b0*/  LEA R0, R8, 0xc0800000, 0x17 ;  /* 0xc080000008007811 */ /* 0x000fe200078eb8ff */
[----:B------:R-:W-:Y:S01]  /*15c0*/  VIADD R6, R6, 0xffffff81 ;  /* 0xffffff8106067836 */ /* 0x000fe20000000000 */
[----:B------:R-:W-:Y:S02]  /*15d0*/  BSSY.RECONVERGENT B2, `(.L_x_21) ;  /* 0x0000035000027945 */ /* 0x000fe40003800200 */
[----:B------:R-:W-:Y:S01]  /*15e0*/  IADD3 R7, PT, PT, -R0, R7, RZ ;  /* 0x0000000700077210 */ /* 0x000fe20007ffe1ff */
[----:B------:R-:W-:-:S03]  /*15f0*/  IMAD R0, R6, -0x800000, R9 ;  /* 0xff80000006007824 */ /* 0x000fc600078e0209 */
[----:B------:R0:W1:Y:S01]  /*1600*/  MUFU.RCP R3, R7 ;  /* 0x0000000700037308 */ /* 0x0000620000001000 */
[----:B------:R-:W-:Y:S01]  /*1610*/  FADD.FTZ R11, -R7, -RZ ;  /* 0x800000ff070b7221 */ /* 0x000fe20000010100 */
[----:B0-----:R-:W-:-:S05]  /*1620*/  IADD3 R7, PT, PT, R6, 0x7f, -R8 ;  /* 0x0000007f06077810 */ /* 0x001fca0007ffe808 */
[----:B------:R-:W-:Y:S02]  /*1630*/  IMAD.IADD R7, R7, 0x1, R10 ;  /* 0x0000000107077824 */ /* 0x000fe400078e020a */
[----:B-1----:R-:W-:-:S04]  /*1640*/  FFMA R12, R3, R11, 1 ;  /* 0x3f800000030c7423 */ /* 0x002fc8000000000b */
[----:B------:R-:W-:-:S04]  /*1650*/  FFMA R14, R3, R12, R3 ;  /* 0x0000000c030e7223 */ /* 0x000fc80000000003 */
[----:B------:R-:W-:-:S04]  /*1660*/  FFMA R3, R0, R14, RZ ;  /* 0x0000000e00037223 */ /* 0x000fc800000000ff */
[----:B------:R-:W-:-:S04]  /*1670*/  FFMA R12, R11, R3, R0 ;  /* 0x000000030b0c7223 */ /* 0x000fc80000000000 */
[----:B------:R-:W-:-:S04]  /*1680*/  FFMA R9, R14, R12, R3 ;  /* 0x0000000c0e097223 */ /* 0x000fc80000000003 */
[----:B------:R-:W-:-:S04]  /*1690*/  FFMA R12, R11, R9, R0 ;  /* 0x000000090b0c7223 */ /* 0x000fc80000000000 */
[----:B------:R-:W-:-:S05]  /*16a0*/  FFMA R0, R14, R12, R9 ;  /* 0x0000000c0e007223 */ /* 0x000fca0000000009 */
[----:B------:R-:W-:-:S04]  /*16b0*/  SHF.R.U32.HI R3, RZ, 0x17, R0 ;  /* 0x00000017ff037819 */ /* 0x000fc80000011600 */
[----:B------:R-:W-:-:S05]  /*16c0*/  LOP3.LUT R3, R3, 0xff, RZ, 0xc0, !PT ;  /* 0x000000ff03037812 */ /* 0x000fca00078ec0ff */
[----:B------:R-:W-:-:S05]  /*16d0*/  IMAD.IADD R10, R3, 0x1, R7 ;  /* 0x00000001030a7824 */ /* 0x000fca00078e0207 */
[----:B------:R-:W-:-:S04]  /*16e0*/  IADD3 R3, PT, PT, R10, -0x1, RZ ;  /* 0xffffffff0a037810 */ /* 0x000fc80007ffe0ff */
[----:B------:R-:W-:-:S13]  /*16f0*/  ISETP.GE.U32.AND P0, PT, R3, 0xfe, PT ;  /* 0x000000fe0300780c */ /* 0x000fda0003f06070 */
[----:B------:R-:W-:Y:S05]  /*1700*/  @!P0 BRA `(.L_x_22) ;  /* 0x0000000000808947 */ /* 0x000fea0003800000 */
[----:B------:R-:W-:-:S13]  /*1710*/  ISETP.GT.AND P0, PT, R10, 0xfe, PT ;  /* 0x000000fe0a00780c */ /* 0x000fda0003f04270 */
[----:B------:R-:W-:Y:S05]  /*1720*/  @P0 BRA `(.L_x_23) ;  /* 0x00000000006c0947 */ /* 0x000fea0003800000 */
[----:B------:R-:W-:-:S13]  /*1730*/  ISETP.GE.AND P0, PT, R10, 0x1, PT ;  /* 0x000000010a00780c */ /* 0x000fda0003f06270 */
[----:B------:R-:W-:Y:S05]  /*1740*/  @P0 BRA `(.L_x_24) ;  /* 0x0000000000740947 */ /* 0x000fea0003800000 */
[----:B------:R-:W-:Y:S02]  /*1750*/  ISETP.GE.AND P0, PT, R10, -0x18, PT ;  /* 0xffffffe80a00780c */ /* 0x000fe40003f06270 */
[----:B------:R-:W-:-:S11]  /*1760*/  LOP3.LUT R0, R0, 0x80000000, RZ, 0xc0, !PT ;  /* 0x8000000000007812 */ /* 0x000fd600078ec0ff */
[----:B------:R-:W-:Y:S05]  /*1770*/  @!P0 BRA `(.L_x_24) ;  /* 0x0000000000688947 */ /* 0x000fea0003800000 */
[-CC-:B------:R-:W-:Y:S01]  /*1780*/  FFMA.RZ R3, R14, R12.reuse, R9.reuse ;  /* 0x0000000c0e037223 */ /* 0x180fe2000000c009 */
[----:B------:R-:W-:Y:S02]  /*1790*/  VIADD R8, R10, 0x20 ;  /* 0x000000200a087836 */ /* 0x000fe40000000000 */
[-CC-:B------:R-:W-:Y:S01]  /*17a0*/  FFMA.RM R6, R14, R12.reuse, R9.reuse ;  /* 0x0000000c0e067223 */ /* 0x180fe20000004009 */
[----:B------:R-:W-:Y:S02]  /*17b0*/  ISETP.NE.AND P2, PT, R10, RZ, PT ;  /* 0x000000ff0a00720c */ /* 0x000fe40003f45270 */
[----:B------:R-:W-:Y:S01]  /*17c0*/  LOP3.LUT R7, R3, 0x7fffff, RZ, 0xc0, !PT ;  /* 0x007fffff03077812 */ /* 0x000fe200078ec0ff */
[----:B------:R-:W-:Y:S01]  /*17d0*/  FFMA.RP R3, R14, R12, R9 ;  /* 0x0000000c0e037223 */ /* 0x000fe20000008009 */
[----:B------:R-:W-:Y:S01]  /*17e0*/  IMAD.MOV R9, RZ, RZ, -R10 ;  /* 0x000000ffff097224 */ /* 0x000fe200078e0a0a */
[----:B------:R-:W-:Y:S02]  /*17f0*/  ISETP.NE.AND P1, PT, R10, RZ, PT ;  /* 0x000000ff0a00720c */ /* 0x000fe40003f25270 */
[----:B------:R-:W-:-:S02]  /*1800*/  LOP3.LUT R7, R7, 0x800000, RZ, 0xfc, !PT ;  /* 0x0080000007077812 */ /* 0x000fc400078efcff */
[----:B------:R-:W-:Y:S02]  /*1810*/  FSETP.NEU.FTZ.AND P0, PT, R3, R6, PT ;  /* 0x000000060300720b */ /* 0x000fe40003f1d000 */
[----:B------:R-:W-:Y:S02]  /*1820*/  SHF.L.U32 R8, R7, R8, RZ ;  /* 0x0000000807087219 */ /* 0x000fe400000006ff */
[----:B------:R-:W-:Y:S02]  /*1830*/  SEL R6, R9, RZ, P2 ;  /* 0x000000ff09067207 */ /* 0x000fe40001000000 */
[----:B------:R-:W-:Y:S02]  /*1840*/  ISETP.NE.AND P1, PT, R8, RZ, P1 ;  /* 0x000000ff0800720c */ /* 0x000fe40000f25270 */
[----:B------:R-:W-:Y:S02]  /*1850*/  SHF.R.U32.HI R6, RZ, R6, R7 ;  /* 0x00000006ff067219 */ /* 0x000fe40000011607 */
[----:B------:R-:W-:-:S02]  /*1860*/  PLOP3.LUT P0, PT, P0, P1, PT, 0xf8, 0x8f ;  /* 0x00000000008f781c */ /* 0x000fc40000703f70 */
[----:B------:R-:W-:Y:S02]  /*1870*/  SHF.R.U32.HI R8, RZ, 0x1, R6 ;  /* 0x00000001ff087819 */ /* 0x000fe40000011606 */
[----:B------:R-:W-:-:S04]  /*1880*/  SEL R3, RZ, 0x1, !P0 ;  /* 0x00000001ff037807 */ /* 0x000fc80004000000 */
[----:B------:R-:W-:-:S04]  /*1890*/  LOP3.LUT R3, R3, 0x1, R8, 0xf8, !PT ;  /* 0x0000000103037812 */ /* 0x000fc800078ef808 */
[----:B------:R-:W-:-:S05]  /*18a0*/  LOP3.LUT R3, R3, R6, RZ, 0xc0, !PT ;  /* 0x0000000603037212 */ /* 0x000fca00078ec0ff */
[----:B------:R-:W-:-:S05]  /*18b0*/  IMAD.IADD R3, R8, 0x1, R3 ;  /* 0x0000000108037824 */ /* 0x000fca00078e0203 */
[----:B------:R-:W-:Y:S01]  /*18c0*/  LOP3.LUT R0, R3, R0, RZ, 0xfc, !PT ;  /* 0x0000000003007212 */ /* 0x000fe200078efcff */
[----:B------:R-:W-:Y:S06]  /*18d0*/  BRA `(.L_x_24) ;  /* 0x0000000000107947 */ /* 0x000fec0003800000 */
.L_x_23:
[----:B------:R-:W-:-:S04]  /*18e0*/  LOP3.LUT R0, R0, 0x80000000, RZ, 0xc0, !PT ;  /* 0x8000000000007812 */ /* 0x000fc800078ec0ff */
[----:B------:R-:W-:Y:S01]  /*18f0*/  LOP3.LUT R0, R0, 0x7f800000, RZ, 0xfc, !PT ;  /* 0x7f80000000007812 */ /* 0x000fe200078efcff */
[----:B------:R-:W-:Y:S06]  /*1900*/  BRA `(.L_x_24) ;  /* 0x0000000000047947 */ /* 0x000fec0003800000 */
.L_x_22:
[----:B------:R-:W-:-:S07]  /*1910*/  LEA R0, R7, R0, 0x17 ;  /* 0x0000000007007211 */ /* 0x000fce00078eb8ff */
.L_x_24:
[----:B------:R-:W-:Y:S05]  /*1920*/  BSYNC.RECONVERGENT B2 ;  /* 0x0000000000027941 */ /* 0x000fea0003800200 */
.L_x_21:
[----:B------:R-:W-:Y:S05]  /*1930*/  BRA `(.L_x_25) ;  /* 0x0000000000207947 */ /* 0x000fea0003800000 */
.L_x_20:
[----:B------:R-:W-:-:S04]  /*1940*/  LOP3.LUT R0, R7, 0x80000000, R9, 0x48, !PT ;  /* 0x8000000007007812 */ /* 0x000fc800078e4809 */
[----:B------:R-:W-:Y:S01]  /*1950*/  LOP3.LUT R0, R0, 0x7f800000, RZ, 0xfc, !PT ;  /* 0x7f80000000007812 */ /* 0x000fe200078efcff */
[----:B------:R-:W-:Y:S06]  /*1960*/  BRA `(.L_x_25) ;  /* 0x0000000000147947 */ /* 0x000fec0003800000 */
.L_x_19:
[----:B------:R-:W-:Y:S01]  /*1970*/  LOP3.LUT R0, R7, 0x80000000, R9, 0x48, !PT ;  /* 0x8000000007007812 */ /* 0x000fe200078e4809 */
[----:B------:R-:W-:Y:S06]  /*1980*/  BRA `(.L_x_25) ;  /* 0x00000000000c7947 */ /* 0x000fec0003800000 */
.L_x_18:
[----:B------:R-:W0:Y:S01]  /*1990*/  MUFU.RSQ R0, -QNAN ;  /* 0xffc0000000007908 */ /* 0x000e220000001400 */
[----:B------:R-:W-:Y:S05]  /*19a0*/  BRA `(.L_x_25) ;  /* 0x0000000000047947 */ /* 0x000fea0003800000 */
.L_x_17:
[----:B------:R-:W-:-:S07]  /*19b0*/  FADD.FTZ R0, R0, R3 ;  /* 0x0000000300007221 */ /* 0x000fce0000010000 */
.L_x_25:
[----:B------:R-:W-:Y:S05]  /*19c0*/  BSYNC.RECONVERGENT B1 ;  /* 0x0000000000017941 */ /* 0x000fea0003800200 */
.L_x_15:
[----:B------:R-:W-:Y:S02]  /*19d0*/  IMAD.MOV.U32 R6, RZ, RZ, R4 ;  /* 0x000000ffff067224 */ /* 0x000fe400078e0004 */
[----:B------:R-:W-:-:S04]  /*19e0*/  IMAD.MOV.U32 R7, RZ, RZ, 0x0 ;  /* 0x00000000ff077424 */ /* 0x000fc800078e00ff */
[----:B0-----:R-:W-:Y:S05]  /*19f0*/  RET.REL.NODEC R6 `(_Z22rope_single_pos_kernelP6__halfS0_iiijfi) ;  /* 0xffffffe406807950 */ /* 0x001fea0003c3ffff */
.L_x_26:
[----:B------:R-:W-:-:S00]  /*1a00*/  BRA `(.L_x_26) ;  /* 0xfffffffc00fc7947 */ /* 0x000fc0000383ffff */
[----:B------:R-:W-:-:S00]  /*1a10*/  NOP ;  /* 0x0000000000007918 */ /* 0x000fc00000000000 */
        /* <DEDUP_REMOVED lines=14> */
.L_x_55:


//--------------------- .text._Z11rope_kernelP6__halfS0_PKS_S2_iiiiifi --------------------------
	.section	.text._Z11rope_kernelP6__halfS0_PKS_S2_iiiiifi,"ax",@progbits
	.align	128
        .global         _Z11rope_kernelP6__halfS0_PKS_S2_iiiiifi
        .type           _Z11rope_kernelP6__halfS0_PKS_S2_iiiiifi,@function
        .size           _Z11rope_kernelP6__halfS0_PKS_S2_iiiiifi,(.L_x_57 - _Z11rope_kernelP6__halfS0_PKS_S2_iiiiifi)
        .other          _Z11rope_kernelP6__halfS0_PKS_S2_iiiiifi,@"STO_CUDA_ENTRY STV_DEFAULT"
_Z11rope_kernelP6__halfS0_PKS_S2_iiiiifi:
.text._Z11rope_kernelP6__halfS0_PKS_S2_iiiiifi:
[----:B------:R-:W0:Y:S01]  /*0000*/  LDC R1, c[0x0][0x37c] ;  /* 0x0000df00ff017b82 */ /* 0x000e220000000800 */
[----:B------:R-:W1:Y:S01]  /*0010*/  S2R R5, SR_TID.X ;  /* 0x0000000000057919 */ /* 0x000e620000002100 */
[----:B------:R-:W2:Y:S06]  /*0020*/  LDCU UR5, c[0x0][0x3b8] ;  /* 0x00007700ff0577ac */ /* 0x000eac0008000800 */
[----:B------:R-:W3:Y:S01]  /*0030*/  S2UR UR6, SR_CTAID.X ;  /* 0x00000000000679c3 */ /* 0x000ee20000002500 */
[----:B0-----:R-:W-:-:S07]  /*0040*/  VIADD R1, R1, 0xffffffe0 ;  /* 0xffffffe001017836 */ /* 0x001fce0000000000 */
[----:B------:R-:W3:Y:S01]  /*0050*/  LDC R0, c[0x0][0x3a4] ;  /* 0x0000e900ff007b82 */ /* 0x000ee20000000800 */
[----:B--2---:R-:W-:-:S04]  /*0060*/  ULEA.HI UR4, UR5, UR5, URZ, 0x1 ;  /* 0x0000000505047291 */ /* 0x004fc8000f8f08ff */
[----:B------:R-:W-:-:S06]  /*0070*/  USHF.R.S32.HI UR4, URZ, 0x1, UR4 ;  /* 0x00000001ff047899 */ /* 0x000fcc0008011404 */
[----:B-1----:R-:W-:-:S04]  /*0080*/  ISETP.GE.AND P0, PT, R5, UR4, PT ;  /* 0x0000000405007c0c */ /* 0x002fc8000bf06270 */
[----:B---3--:R-:W-:-:S13]  /*0090*/  ISETP.LE.OR P0, PT, R0, UR6, P0 ;  /* 0x0000000600007c0c */ /* 0x008fda0008703670 */
[----:B------:R-:W-:Y:S05]  /*00a0*/  @P0 EXIT ;  /* 0x000000000000094d */ /* 0x000fea0003800000 */
[----:B------:R-:W-:Y:S01]  /*00b0*/  I2FP.F32.S32 R9, UR5 ;  /* 0x0000000500097c45 */ /* 0x000fe20008201400 */
[----:B------:R-:W-:Y:S01]  /*00c0*/  IMAD.SHL.U32 R5, R5, 0x2, RZ ;  /* 0x0000000205057824 */ /* 0x000fe200078e00ff */
[----:B------:R-:W0:Y:S01]  /*00d0*/  S2R R7, SR_CTAID.Y ;  /* 0x0000000000077919 */ /* 0x000e220000002600 */
        /* <DEDUP_REMOVED lines=12> */
[----:B------:R-:W-:Y:S05]  /*01a0*/  CALL.REL.NOINC `($__internal_3_$__cuda_sm3x_div_rn_noftz_f32_slowpath) ;  /* 0x0000001000907944 */ /* 0x000fea0003c00000 */
[----:B------:R-:W-:-:S07]  /*01b0*/  MOV R3, R0 ;  /* 0x0000000000037202 */ /* 0x000fce0000000f00 */
.L_x_28:
[----:B------:R-:W-:Y:S05]  /*01c0*/  BSYNC.RECONVERGENT B0 ;  /* 0x0000000000007941 */ /* 0x000fea0003800200 */
.L_x_27:
[----:B------:R-:W0:Y:S01]  /*01d0*/  LDC R0, c[0x0][0x3b4] ;  /* 0x0000ed00ff007b82 */ /* 0x000e220000000800 */
[----:B------:R-:W-:Y:S01]  /*01e0*/  IMAD.MOV.U32 R14, RZ, RZ, 0x3a2c32e4 ;  /* 0x3a2c32e4ff0e7424 */ /* 0x000fe200078e00ff */
[----:B------:R-:W-:Y:S01]  /*01f0*/  BSSY.RECONVERGENT B0, `(.L_x_29) ;  /* 0x0000058000007945 */ /* 0x000fe20003800200 */
[C---:B0-----:R-:W-:Y:S01]  /*0200*/  FMUL R9, |R0|.reuse, 16777216 ;  /* 0x4b80000000097820 */ /* 0x041fe20000400200 */
[----:B------:R-:W-:-:S04]  /*0210*/  FSETP.GEU.AND P0, PT, |R0|, 1.175494350822287508e-38, PT ;  /* 0x008000000000780b */ /* 0x000fc80003f0e200 */
[----:B------:R-:W-:-:S05]  /*0220*/  FSEL R9, R9, |R0|, !P0 ;  /* 0x4000000009097208 */ /* 0x000fca0004000000 */
[----:B------:R-:W-:-:S05]  /*0230*/  VIADD R4, R9, 0xc0cafb0d ;  /* 0xc0cafb0d09047836 */ /* 0x000fca0000000000 */
        /* <DEDUP_REMOVED lines=27> */
[----:B------:R-:W-:-:S03]  /*03f0*/  HFMA2 R8, -RZ, RZ, 0.64013671875, -15.109375 ;  /* 0x391fcb8eff087431 */ /* 0x000fc600000001ff */
[----:B------:R-:W-:-:S04]  /*0400*/  FADD R9, R4, R11 ;  /* 0x0000000b04097221 */ /* 0x000fc80000000000 */
[----:B------:R-:W-:Y:S01]  /*0410*/  FMUL R6, R9, R3 ;  /* 0x0000000309067220 */ /* 0x000fe20000400000 */
[----:B------:R-:W-:-:S03]  /*0420*/  FADD R4, -R4, R9 ;  /* 0x0000000904047221 */ /* 0x000fc60000000100 */
[----:B------:R-:W0:Y:S01]  /*0430*/  FRND R13, R6 ;  /* 0x00000006000d7307 */ /* 0x000e220000201000 */
[----:B------:R-:W-:Y:S01]  /*0440*/  FADD R4, R11, -R4 ;  /* 0x800000040b047221 */ /* 0x000fe20000000000 */
[-C--:B------:R-:W-:Y:S01]  /*0450*/  FFMA R9, R9, R3.reuse, -R6 ;  /* 0x0000000309097223 */ /* 0x080fe20000000806 */
[C---:B------:R-:W-:Y:S02]  /*0460*/  FSETP.GT.AND P1, PT, |R6|.reuse, 152, PT ;  /* 0x431800000600780b */ /* 0x040fe40003f24200 */
[----:B------:R-:W-:Y:S01]  /*0470*/  FSETP.GEU.AND P2, PT, R6, RZ, PT ;  /* 0x000000ff0600720b */ /* 0x000fe20003f4e000 */
[----:B------:R-:W-:Y:S02]  /*0480*/  FFMA R4, R4, R3, R9 ;  /* 0x0000000304047223 */ /* 0x000fe40000000009 */
[----:B------:R-:W1:Y:S01]  /*0490*/  F2I.NTZ R10, R6 ;  /* 0x00000006000a7305 */ /* 0x000e620000203100 */
[----:B0-----:R-:W-:Y:S01]  /*04a0*/  FADD R9, R6, -R13 ;  /* 0x8000000d06097221 */ /* 0x001fe20000000000 */
[----:B------:R-:W-:-:S03]  /*04b0*/  FSETP.GT.AND P0, PT, R13, RZ, PT ;  /* 0x000000ff0d00720b */ /* 0x000fc60003f04000 */
[----:B------:R-:W-:Y:S01]  /*04c0*/  FADD R9, R4, R9 ;  /* 0x0000000904097221 */ /* 0x000fe20000000000 */
[----:B------:R-:W-:Y:S02]  /*04d0*/  SEL R11, RZ, 0x83000000, P0 ;  /* 0x83000000ff0b7807 */ /* 0x000fe40000000000 */
[----:B------:R-:W-:Y:S01]  /*04e0*/  FSETP.NEU.AND P0, PT, R3, RZ, PT ;  /* 0x000000ff0300720b */ /* 0x000fe20003f0d000 */
[----:B------:R-:W-:-:S03]  /*04f0*/  FFMA R4, R9, R8, 0.0013391353422775864601 ;  /* 0x3aaf85ed09047423 */ /* 0x000fc60000000008 */
[----:B------:R-:W-:Y:S01]  /*0500*/  FSETP.EQ.OR P0, PT, R0, 1, !P0 ;  /* 0x3f8000000000780b */ /* 0x000fe20004702400 */
[----:B------:R-:W-:-:S04]  /*0510*/  FFMA R4, R9, R4, 0.0096188392490148544312 ;  /* 0x3c1d985609047423 */ /* 0x000fc80000000004 */
[----:B------:R-:W-:-:S04]  /*0520*/  FFMA R4, R9, R4, 0.055503588169813156128 ;  /* 0x3d6357bb09047423 */ /* 0x000fc80000000004 */
[----:B------:R-:W-:Y:S01]  /*0530*/  FFMA R8, R9, R4, 0.24022644758224487305 ;  /* 0x3e75fdec09087423 */ /* 0x000fe20000000004 */
[----:B------:R-:W-:-:S03]  /*0540*/  FMUL R4, R3, 0.5 ;  /* 0x3f00000003047820 */ /* 0x000fc60000400000 */
[----:B------:R-:W-:-:S03]  /*0550*/  FFMA R8, R9, R8, 0.69314718246459960938 ;  /* 0x3f31721809087423 */ /* 0x000fc60000000008 */
[----:B------:R-:W0:Y:S01]  /*0560*/  FRND.TRUNC R4, R4 ;  /* 0x0000000400047307 */ /* 0x000e22000020d000 */
[----:B------:R-:W-:Y:S01]  /*0570*/  FFMA R8, R9, R8, 1 ;  /* 0x3f80000009087423 */ /* 0x000fe20000000008 */
[----:B------:R-:W-:Y:S02]  /*0580*/  VIADD R9, R11, 0x7f000000 ;  /* 0x7f0000000b097836 */ /* 0x000fe40000000000 */
[----:B-1----:R-:W-:Y:S02]  /*0590*/  IMAD R11, R10, 0x800000, -R11 ;  /* 0x008000000a0b7824 */ /* 0x002fe400078e0a0b */
[----:B------:R-:W-:-:S04]  /*05a0*/  FMUL R8, R8, R9 ;  /* 0x0000000908087220 */ /* 0x000fc80000400000 */
[----:B------:R-:W-:Y:S01]  /*05b0*/  FMUL R8, R8, R11 ;  /* 0x0000000b08087220 */ /* 0x000fe20000400000 */
[----:B------:R-:W-:Y:S01]  /*05c0*/  @P1 FSEL R8, RZ, +INF , !P2 ;  /* 0x7f800000ff081808 */ /* 0x000fe20005000000 */
[----:B0-----:R-:W-:Y:S01]  /*05d0*/  FADD R6, R4, R4 ;  /* 0x0000000404067221 */ /* 0x001fe20000000000 */
        /* <DEDUP_REMOVED lines=15> */
.L_x_31:
        /* <DEDUP_REMOVED lines=10> */
.L_x_30:
[----:B------:R-:W-:Y:S05]  /*0770*/  BSYNC.RECONVERGENT B0 ;  /* 0x0000000000007941 */ /* 0x000fea0003800200 */
.L_x_29:
[----:B------:R-:W-:Y:S01]  /*0780*/  IADD3 R0, PT, PT, R2, 0x1800000, RZ ;  /* 0x0180000002007810 */ /* 0x000fe20007ffe0ff */
[----:B------:R-:W-:Y:S03]  /*0790*/  BSSY.RECONVERGENT B0, `(.L_x_32) ;  /* 0x000000b000007945 */ /* 0x000fe60003800200 */
[----:B------:R-:W-:-:S04]  /*07a0*/  LOP3.LUT R0, R0, 0x7f800000, RZ, 0xc0, !PT ;  /* 0x7f80000000007812 */ /* 0x000fc800078ec0ff */
[----:B------:R-:W-:-:S13]  /*07b0*/  ISETP.GT.U32.AND P0, PT, R0, 0x1ffffff, PT ;  /* 0x01ffffff0000780c */ /* 0x000fda0003f04070 */
[----:B------:R-:W-:Y:S05]  /*07c0*/  @P0 BRA `(.L_x_33) ;  /* 0x00000000000c0947 */ /* 0x000fea0003800000 */
[----:B------:R-:W-:-:S07]  /*07d0*/  MOV R4, 0x7f0 ;  /* 0x000007f000047802 */ /* 0x000fce0000000f00 */
[----:B------:R-:W-:Y:S05]  /*07e0*/  CALL.REL.NOINC `($__internal_2_$__cuda_sm20_rcp_rn_f32_slowpath) ;  /* 0x0000000800287944 */ /* 0x000fea0003c00000 */
[----:B------:R-:W-:Y:S05]  /*07f0*/  BRA `(.L_x_34) ;  /* 0x0000000000107947 */ /* 0x000fea0003800000 */
.L_x_33:
[----:B------:R-:W0:Y:S02]  /*0800*/  MUFU.RCP R11, R2 ;  /* 0x00000002000b7308 */ /* 0x000e240000001000 */
[----:B0-----:R-:W-:-:S04]  /*0810*/  FFMA R0, R11, R2, -1 ;  /* 0xbf8000000b007423 */ /* 0x001fc80000000002 */
[----:B------:R-:W-:-:S04]  /*0820*/  FADD.FTZ R0, -R0, -RZ ;  /* 0x800000ff00007221 */ /* 0x000fc80000010100 */
[----:B------:R-:W-:-:S07]  /*0830*/  FFMA R11, R11, R0, R11 ;  /* 0x000000000b0b7223 */ /* 0x000fce000000000b */
.L_x_34:
[----:B------:R-:W-:Y:S05]  /*0840*/  BSYNC.RECONVERGENT B0 ;  /* 0x0000000000007941 */ /* 0x000fea0003800200 */
.L_x_32:
[----:B------:R-:W-:Y:S01]  /*0850*/  I2FP.F32.U32 R0, UR6 ;  /* 0x0000000600007c45 */ /* 0x000fe20008201000 */
[----:B------:R-:W0:Y:S01]  /*0860*/  LDCU.64 UR8, c[0x0][0x358] ;  /* 0x00006b00ff0877ac */ /* 0x000e220008000a00 */
[----:B------:R-:W-:Y:S03]  /*0870*/  BSSY.RECONVERGENT B0, `(.L_x_35) ;  /* 0x0000041000007945 */ /* 0x000fe60003800200 */
[----:B------:R-:W-:-:S04]  /*0880*/  FMUL R11, R0, R11 ;  /* 0x0000000b000b7220 */ /* 0x000fc80000400000 */
[C---:B------:R-:W-:Y:S01]  /*0890*/  FMUL R2, R11.reuse, 0.63661974668502807617 ;  /* 0x3f22f9830b027820 */ /* 0x040fe20000400000 */
[----:B------:R-:W-:-:S05]  /*08a0*/  FSETP.GE.AND P0, PT, |R11|, 105615, PT ;  /* 0x47ce47800b00780b */ /* 0x000fca0003f06200 */
[----:B------:R-:W1:Y:S02]  /*08b0*/  F2I.NTZ R2, R2 ;  /* 0x0000000200027305 */ /* 0x000e640000203100 */
[----:B-1----:R-:W-:-:S05]  /*08c0*/  I2FP.F32.S32 R0, R2 ;  /* 0x0000000200007245 */ /* 0x002fca0000201400 */
[----:B------:R-:W-:-:S04]  /*08d0*/  FFMA R3, R0, -1.5707962512969970703, R11 ;  /* 0xbfc90fda00037823 */ /* 0x000fc8000000000b */
[----:B------:R-:W-:-:S04]  /*08e0*/  FFMA R3, R0, -7.5497894158615963534e-08, R3 ;  /* 0xb3a2216800037823 */ /* 0x000fc80000000003 */
[----:B------:R-:W-:Y:S01]  /*08f0*/  FFMA R0, R0, -5.3903029534742383927e-15, R3 ;  /* 0xa7c234c500007823 */ /* 0x000fe20000000003 */
[----:B0-----:R-:W-:Y:S06]  /*0900*/  @!P0 BRA `(.L_x_36) ;  /* 0x0000000000dc8947 */ /* 0x001fec0003800000 */
[----:B------:R-:W-:-:S13]  /*0910*/  FSETP.NEU.AND P0, PT, |R11|, +INF , PT ;  /* 0x7f8000000b00780b */ /* 0x000fda0003f0d200 */
[----:B------:R-:W-:Y:S01]  /*0920*/  @!P0 FMUL R0, RZ, R11 ;  /* 0x0000000bff008220 */ /* 0x000fe20000400000 */
[----:B------:R-:W-:Y:S01]  /*0930*/  @!P0 IMAD.MOV.U32 R2, RZ, RZ, RZ ;  /* 0x000000ffff028224 */ /* 0x000fe200078e00ff */
[----:B------:R-:W-:Y:S06]  /*0940*/  @!P0 BRA `(.L_x_36) ;  /* 0x0000000000cc8947 */ /* 0x000fec0003800000 */
[----:B------:R-:W-:Y:S01]  /*0950*/  IMAD.SHL.U32 R2, R11, 0x100, RZ ;  /* 0x000001000b027824 */ /* 0x000fe200078e00ff */
[----:B------:R-:W-:Y:S01]  /*0960*/  MOV R0, R1 ;  /* 0x0000000100007202 */ /* 0x000fe20000000f00 */
[----:B------:R-:W-:Y:S01]  /*0970*/  IMAD.MOV.U32 R6, RZ, RZ, RZ ;  /* 0x000000ffff067224 */ /* 0x000fe200078e00ff */
[----:B------:R-:W0:Y:S02]  /*0980*/  LDCU.64 UR10, c[0x4][URZ] ;  /* 0x01000000ff0a77ac */ /* 0x000e240008000a00 */
[----:B------:R-:W-:Y:S01]  /*0990*/  LOP3.LUT R15, R2, 0x80000000, RZ, 0xfc, !PT ;  /* 0x80000000020f7812 */ /* 0x000fe200078efcff */
[----:B------:R-:W-:Y:S01]  /*09a0*/  UMOV UR5, URZ ;  /* 0x000000ff00057c82 */ /* 0x000fe20008000000 */
[----:B------:R-:W-:-:S05]  /*09b0*/  UMOV UR4, URZ ;  /* 0x000000ff00047c82 */ /* 0x000fca0008000000 */
.L_x_37:
        /* <DEDUP_REMOVED lines=11> */
[----:B0-----:R-:W-:Y:S01]  /*0a70*/  VIADD R0, R0, 0x4 ;  /* 0x0000000400007836 */ /* 0x001fe20000000000 */
[----:B------:R-:W-:Y:S06]  /*0a80*/  BRA.U UP0, `(.L_x_37) ;  /* 0xfffffffd00cc7547 */ /* 0x000fec000b83ffff */
[----:B------:R-:W-:Y:S01]  /*0a90*/  SHF.R.U32.HI R4, RZ, 0x17, R11 ;  /* 0x00000017ff047819 */ /* 0x000fe2000001160b */
[----:B------:R0:W-:Y:S03]  /*0aa0*/  STL [R1+0x18], R6 ;  /* 0x0000180601007387 */ /* 0x0001e60000100800 */
[C---:B------:R-:W-:Y:S02]  /*0ab0*/  LOP3.LUT R0, R4.reuse, 0xe0, RZ, 0xc0, !PT ;  /* 0x000000e004007812 */ /* 0x040fe400078ec0ff */
[----:B------:R-:W-:Y:S02]  /*0ac0*/  LOP3.LUT P0, RZ, R4, 0x1f, RZ, 0xc0, !PT ;  /* 0x0000001f04ff7812 */ /* 0x000fe4000780c0ff */
[----:B------:R-:W-:-:S04]  /*0ad0*/  IADD3 R0, PT, PT, R0, -0x80, RZ ;  /* 0xffffff8000007810 */ /* 0x000fc80007ffe0ff */
        /* <DEDUP_REMOVED lines=21> */
[----:B------:R-:W-:-:S04]  /*0c30*/  IMAD.MOV R0, RZ, RZ, -R2 ;  /* 0x000000ffff007224 */ /* 0x000fc800078e0a02 */
[----:B------:R-:W-:Y:S01]  /*0c40*/  @!P0 IMAD.MOV.U32 R2, RZ, RZ, R0 ;  /* 0x000000ffff028224 */ /* 0x000fe200078e0000 */
[----:B-1----:R-:W-:-:S10]  /*0c50*/  DMUL R12, R8, UR4 ;  /* 0x00000004080c7c28 */ /* 0x002fd40008000000 */
[----:B------:R-:W1:Y:S02]  /*0c60*/  F2F.F32.F64 R12, R12 ;  /* 0x0000000c000c7310 */ /* 0x000e640000301000 */
[----:B01----:R-:W-:-:S07]  /*0c70*/  FSEL R0, -R12, R12, !P1 ;  /* 0x0000000c0c007208 */ /* 0x003fce0004800100 */
.L_x_36:
[----:B------:R-:W-:Y:S05]  /*0c80*/  BSYNC.RECONVERGENT B0 ;  /* 0x0000000000007941 */ /* 0x000fea0003800200 */
.L_x_35:
[----:B------:R-:W0:Y:S02]  /*0c90*/  LDC R4, c[0x0][0x3a8] ;  /* 0x0000ea00ff047b82 */ /* 0x000e240000000800 */
[----:B0-----:R-:W-:-:S13]  /*0ca0*/  ISETP.GE.AND P0, PT, R7, R4, PT ;  /* 0x000000040700720c */ /* 0x001fda0003f06270 */
[----:B------:R-:W0:Y:S01]  /*0cb0*/  @!P0 LDC R3, c[0x0][0x3b0] ;  /* 0x0000ec00ff038b82 */ /* 0x000e220000000800 */
[----:B------:R-:W-:-:S07]  /*0cc0*/  @!P0 IMAD R4, R4, UR6, R7 ;  /* 0x0000000604048c24 */ /* 0x000fce000f8e0207 */
[----:B------:R-:W1:Y:S01]  /*0cd0*/  @!P0 LDC.64 R8, c[0x0][0x390] ;  /* 0x0000e400ff088b82 */ /* 0x000e620000000a00 */
[----:B0-----:R-:W-:-:S04]  /*0ce0*/  @!P0 IMAD R3, R4, R3, R5 ;  /* 0x0000000304038224 */ /* 0x001fc800078e0205 */
[----:B-1----:R-:W-:-:S05]  /*0cf0*/  @!P0 IMAD.WIDE R8, R3, 0x2, R8 ;  /* 0x0000000203088825 */ /* 0x002fca00078e0208 */
[----:B------:R-:W2:Y:S04]  /*0d00*/  @!P0 LDG.E.U16 R14, desc[UR8][R8.64+0x2] ;  /* 0x00000208080e8981 */ /* 0x000ea8000c1e1500 */
[----:B------:R0:W3:Y:S01]  /*0d10*/  @!P0 LDG.E.U16 R12, desc[UR8][R8.64] ;  /* 0x00000008080c8981 */ /* 0x0000e2000c1e1500 */
[----:B------:R-:W-:Y:S01]  /*0d20*/  MOV R4, 0x37cbac00 ;  /* 0x37cbac0000047802 */ /* 0x000fe20000000f00 */
[----:B------:R-:W-:Y:S01]  /*0d30*/  FMUL R11, R0, R0 ;  /* 0x00000000000b7220 */ /* 0x000fe20000400000 */
[----:B------:R-:W-:Y:S01]  /*0d40*/  IMAD.MOV.U32 R6, RZ, RZ, 0x394d4153 ;  /* 0x394d4153ff067424 */ /* 0x000fe200078e00ff */
[----:B------:R-:W-:Y:S02]  /*0d50*/  LOP3.LUT R10, R2, 0x1, RZ, 0xc0, !PT ;  /* 0x00000001020a7812 */ /* 0x000fe400078ec0ff */
[C---:B------:R-:W-:Y:S01]  /*0d60*/  FFMA R4, R11.reuse, R4, -0.0013887860113754868507 ;  /* 0xbab607ed0b047423 */ /* 0x040fe20000000004 */
[C---:B------:R-:W-:Y:S01]  /*0d70*/  FFMA R6, R11.reuse, -R6, 0.0083327032625675201416 ;  /* 0x3c0885e40b067423 */ /* 0x040fe20000000806 */
[C---:B------:R-:W-:Y:S01]  /*0d80*/  FFMA R13, R11.reuse, R0, RZ ;  /* 0x000000000b0d7223 */ /* 0x040fe200000000ff */
[----:B------:R-:W-:Y:S01]  /*0d90*/  ISETP.NE.U32.AND P1, PT, R10, 0x1, PT ;  /* 0x000000010a00780c */ /* 0x000fe20003f25070 */
[C---:B------:R-:W-:Y:S01]  /*0da0*/  FFMA R4, R11.reuse, R4, 0.041666727513074874878 ;  /* 0x3d2aaabb0b047423 */ /* 0x040fe20000000004 */
[----:B------:R-:W-:Y:S01]  /*0db0*/  FFMA R6, R11, R6, -0.16666662693023681641 ;  /* 0xbe2aaaa80b067423 */ /* 0x000fe20000000006 */
[----:B0-----:R-:W0:Y:S01]  /*0dc0*/  @!P0 LDC.64 R8, c[0x0][0x380] ;  /* 0x0000e000ff088b82 */ /* 0x001e220000000a00 */
[----:B------:R-:W-:-:S02]  /*0dd0*/  VIADD R10, R2, 0x1 ;  /* 0x00000001020a7836 */ /* 0x000fc40000000000 */
[----:B------:R-:W-:Y:S01]  /*0de0*/  FFMA R4, R11, R4, -0.4999999701976776123 ;  /* 0xbeffffff0b047423 */ /* 0x000fe20000000004 */
[----:B------:R-:W-:Y:S01]  /*0df0*/  FFMA R6, R13, R6, R0 ;  /* 0x000000060d067223 */ /* 0x000fe20000000000 */
[----:B------:R-:W-:Y:S02]  /*0e00*/  LOP3.LUT P2, RZ, R2, 0x2, RZ, 0xc0, !PT ;  /* 0x0000000202ff7812 */ /* 0x000fe4000784c0ff */
[----:B------:R-:W-:Y:S01]  /*0e10*/  FFMA R11, R11, R4, 1 ;  /* 0x3f8000000b0b7423 */ /* 0x000fe20000000004 */
[----:B------:R-:W-:Y:S01]  /*0e20*/  LOP3.LUT P3, RZ, R10, 0x2, RZ, 0xc0, !PT ;  /* 0x000000020aff7812 */ /* 0x000fe2000786c0ff */
[----:B------:R-:W1:Y:S03]  /*0e30*/  LDC R4, c[0x0][0x3ac] ;  /* 0x0000eb00ff047b82 */ /* 0x000e660000000800 */
[----:B------:R-:W-:Y:S02]  /*0e40*/  FSEL R0, R11, R6, !P1 ;  /* 0x000000060b007208 */ /* 0x000fe40004800000 */
[----:B------:R-:W-:-:S02]  /*0e50*/  FSEL R2, R6, R11, !P1 ;  /* 0x0000000b06027208 */ /* 0x000fc40004800000 */
[----:B------:R-:W-:Y:S02]  /*0e60*/  FSEL R0, R0, -R0, !P2 ;  /* 0x8000000000007208 */ /* 0x000fe40005000000 */
[----:B------:R-:W-:Y:S01]  /*0e70*/  FSEL R2, R2, -R2, !P3 ;  /* 0x8000000202027208 */ /* 0x000fe20005800000 */
[----:B0-----:R-:W-:Y:S01]  /*0e80*/  @!P0 IMAD.WIDE R8, R3, 0x2, R8 ;  /* 0x0000000203088825 */ /* 0x001fe200078e0208 */
[----:B-1----:R-:W-:-:S03]  /*0e90*/  ISETP.GE.AND P1, PT, R7, R4, PT ;  /* 0x000000040700720c */ /* 0x002fc60003f26270 */
[----:B--2---:R-:W-:Y:S02]  /*0ea0*/  @!P0 HADD2.F32 R13, -RZ, R14.H0_H0 ;  /* 0x2000000eff0d8230 */ /* 0x004fe40000004100 */
        /* <DEDUP_REMOVED lines=10> */
[----:B0-----:R-:W0:Y:S01]  /*0f50*/  LDC.64 R8, c[0x0][0x398] ;  /* 0x0000e600ff087b82 */ /* 0x001e220000000a00 */
[----:B------:R-:W1:Y:S01]  /*0f60*/  LDCU UR4, c[0x0][0x3b0] ;  /* 0x00007600ff0477ac */ /* 0x000e620008000800 */
[----:B------:R-:W-:-:S06]  /*0f70*/  IMAD R4, R4, UR6, R7 ;  /* 0x0000000604047c24 */ /* 0x000fcc000f8e0207 */
[----:B------:R-:W2:Y:S01]  /*0f80*/  LDC.64 R6, c[0x0][0x388] ;  /* 0x0000e200ff067b82 */ /* 0x000ea20000000a00 */
[----:B-1----:R-:W-:-:S04]  /*0f90*/  IMAD R3, R4, UR4, R5 ;  /* 0x0000000404037c24 */ /* 0x002fc8000f8e0205 */
[----:B0-----:R-:W-:-:S05]  /*0fa0*/  IMAD.WIDE R4, R3, 0x2, R8 ;  /* 0x0000000203047825 */ /* 0x001fca00078e0208 */
[----:B------:R-:W3:Y:S04]  /*0fb0*/  LDG.E.U16 R9, desc[UR8][R4.64+0x2] ;  /* 0x0000020804097981 */ /* 0x000ee8000c1e1500 */
[----:B------:R-:W4:Y:S01]  /*0fc0*/  LDG.E.U16 R8, desc[UR8][R4.64] ;  /* 0x0000000804087981 */ /* 0x000f22000c1e1500 */
[----:B---3--:R-:W-:Y:S02]  /*0fd0*/  HADD2.F32 R11, -RZ, R9.H0_H0 ;  /* 0x20000009ff0b7230 */ /* 0x008fe40000004100 */
[----:B----4-:R-:W-:-:S03]  /*0fe0*/  HADD2.F32 R9, -RZ, R8.H0_H0 ;  /* 0x20000008ff097230 */ /* 0x010fc60000004100 */
[-C--:B------:R-:W-:Y:S01]  /*0ff0*/  FMUL R13, R0, R11.reuse ;  /* 0x0000000b000d7220 */ /* 0x080fe20000400000 */
[----:B------:R-:W-:-:S03]  /*1000*/  FMUL R11, R2, R11 ;  /* 0x0000000b020b7220 */ /* 0x000fc60000400000 */
[-C--:B------:R-:W-:Y:S01]  /*1010*/  FFMA R13, R2, R9.reuse, -R13 ;  /* 0x00000009020d7223 */ /* 0x080fe2000000080d */
[----:B------:R-:W-:Y:S01]  /*1020*/  FFMA R11, R0, R9, R11 ;  /* 0x00000009000b7223 */ /* 0x000fe2000000000b */
[----:B--2---:R-:W-:-:S03]  /*1030*/  IMAD.WIDE R2, R3, 0x2, R6 ;  /* 0x0000000203027825 */ /* 0x004fc600078e0206 */
[----:B------:R-:W-:Y:S02]  /*1040*/  F2FP.F16.F32.PACK_AB R13, RZ, R13 ;  /* 0x0000000dff0d723e */ /* 0x000fe400000000ff */
[----:B------:R-:W-:-:S03]  /*1050*/  F2FP.F16.F32.PACK_AB R11, RZ, R11 ;  /* 0x0000000bff0b723e */ /* 0x000fc600000000ff */
[----:B------:R-:W-:Y:S04]  /*1060*/  STG.E.U16 desc[UR8][R2.64], R13 ;  /* 0x0000000d02007986 */ /* 0x000fe8000c101508 */
[----:B------:R-:W-:Y:S01]  /*1070*/  STG.E.U16 desc[UR8][R2.64+0x2], R11 ;  /* 0x0000020b02007986 */ /* 0x000fe2000c101508 */
[----:B------:R-:W-:Y:S05]  /*1080*/  EXIT ;  /* 0x000000000000794d */ /* 0x000fea0003800000 */
        .weak           $__internal_2_$__cuda_sm20_rcp_rn_f32_slowpath
        .type           $__internal_2_$__cuda_sm20_rcp_rn_f32_slowpath,@function
        .size           $__internal_2_$__cuda_sm20_rcp_rn_f32_slowpath,($__internal_3_$__cuda_sm3x_div_rn_noftz_f32_slowpath - $__internal_2_$__cuda_sm20_rcp_rn_f32_slowpath)
$__internal_2_$__cuda_sm20_rcp_rn_f32_slowpath:
[----:B------:R-:W-:Y:S01]  /*1090*/  IMAD.SHL.U32 R0, R2, 0x2, RZ ;  /* 0x0000000202007824 */ /* 0x000fe200078e00ff */
[----:B------:R-:W-:Y:S04]  /*10a0*/  BSSY.RECONVERGENT B1, `(.L_x_38) ;  /* 0x0000030000017945 */ /* 0x000fe80003800200 */
[----:B------:R-:W-:-:S04]  /*10b0*/  SHF.R.U32.HI R11, RZ, 0x18, R0 ;  /* 0x00000018ff0b7819 */ /* 0x000fc80000011600 */
[----:B------:R-:W-:-:S13]  /*10c0*/  ISETP.NE.U32.AND P0, PT, R11, RZ, PT ;  /* 0x000000ff0b00720c */ /* 0x000fda0003f05070 */
[----:B------:R-:W-:Y:S05]  /*10d0*/  @P0 BRA `(.L_x_39) ;  /* 0x0000000000280947 */ /* 0x000fea0003800000 */
[----:B------:R-:W-:-:S04]  /*10e0*/  SHF.L.U32 R0, R2, 0x1, RZ ;  /* 0x0000000102007819 */ /* 0x000fc800000006ff */
        /* <DEDUP_REMOVED lines=9> */
.L_x_39:
        /* <DEDUP_REMOVED lines=16> */
[----:B------:R-:W-:-:S03]  /*1280*/  LOP3.LUT R10, R10, R3, RZ, 0xc0, !PT ;  /* 0x000000030a0a7212 */ /* 0x000fc600078ec0ff */
[----:B------:R-:W-:Y:S01]  /*1290*/  IMAD.MOV R6, RZ, RZ, -R6 ;  /* 0x000000ffff067224 */ /* 0x000fe200078e0a06 */
[----:B------:R-:W-:-:S04]  /*12a0*/  SHF.R.U32.HI R10, RZ, R13, R10 ;  /* 0x0000000dff0a7219 */ /* 0x000fc8000001160a */
[----:B------:R-:W-:Y:S02]  /*12b0*/  LOP3.LUT P1, RZ, R6, R13, R3, 0xf8, !PT ;  /* 0x0000000d06ff7212 */ /* 0x000fe4000782f803 */
[C---:B------:R-:W-:Y:S02]  /*12c0*/  LOP3.LUT P0, RZ, R10.reuse, 0x1, RZ, 0xc0, !PT ;  /* 0x000000010aff7812 */ /* 0x040fe4000780c0ff */
[----:B------:R-:W-:-:S04]  /*12d0*/  LOP3.LUT P2, RZ, R10, 0x2, RZ, 0xc0, !PT ;  /* 0x000000020aff7812 */ /* 0x000fc8000784c0ff */
[----:B------:R-:W-:Y:S02]  /*12e0*/  PLOP3.LUT P0, PT, P0, P1, P2, 0xe0, 0x0 ;  /* 0x000000000000781c */ /* 0x000fe40000703c20 */
[----:B------:R-:W-:Y:S02]  /*12f0*/  LOP3.LUT P1, RZ, R2, 0x7fffff, RZ, 0xc0, !PT ;  /* 0x007fffff02ff7812 */ /* 0x000fe4000782c0ff */
[----:B------:R-:W-:-:S04]  /*1300*/  SEL R0, RZ, 0x1, !P0 ;  /* 0x00000001ff007807 */ /* 0x000fc80004000000 */
[----:B------:R-:W-:-:S04]  /*1310*/  IADD3 R0, PT, PT, -R0, RZ, RZ ;  /* 0x000000ff00007210 */ /* 0x000fc80007ffe1ff */
[----:B------:R-:W-:Y:S01]  /*1320*/  ISETP.GE.AND P0, PT, R0, RZ, PT ;  /* 0x000000ff0000720c */ /* 0x000fe20003f06270 */
[----:B------:R-:W-:-:S05]  /*1330*/  VIADD R0, R11, 0xffffff04 ;  /* 0xffffff040b007836 */ /* 0x000fca0000000000 */
[----:B------:R-:W-:-:S07]  /*1340*/  SHF.R.U32.HI R3, RZ, R0, R3 ;  /* 0x00000000ff037219 */ /* 0x000fce0000011603 */
[----:B------:R-:W-:-:S04]  /*1350*/  @!P0 VIADD R3, R3, 0x1 ;  /* 0x0000000103038836 */ /* 0x000fc80000000000 */
[----:B------:R-:W-:-:S05]  /*1360*/  @!P1 IMAD.SHL.U32 R3, R3, 0x2, RZ ;  /* 0x0000000203039824 */ /* 0x000fca00078e00ff */
[----:B------:R-:W-:Y:S01]  /*1370*/  LOP3.LUT R3, R3, 0x80000000, R2, 0xf8, !PT ;  /* 0x8000000003037812 */ /* 0x000fe200078ef802 */
[----:B------:R-:W-:Y:S06]  /*1380*/  BRA `(.L_x_40) ;  /* 0x0000000000047947 */ /* 0x000fec0003800000 */
.L_x_41:
[----:B------:R0:W1:Y:S02]  /*1390*/  MUFU.RCP R3, R2 ;  /* 0x0000000200037308 */ /* 0x0000640000001000 */
.L_x_40:
[----:B------:R-:W-:Y:S05]  /*13a0*/  BSYNC.RECONVERGENT B1 ;  /* 0x0000000000017941 */ /* 0x000fea0003800200 */
.L_x_38:
[----:B-1----:R-:W-:Y:S01]  /*13b0*/  MOV R11, R3 ;  /* 0x00000003000b7202 */ /* 0x002fe20000000f00 */
[----:B0-----:R-:W-:Y:S02]  /*13c0*/  IMAD.MOV.U32 R2, RZ, RZ, R4 ;  /* 0x000000ffff027224 */ /* 0x001fe400078e0004 */
[----:B------:R-:W-:-:S04]  /*13d0*/  IMAD.MOV.U32 R3, RZ, RZ, 0x0 ;  /* 0x00000000ff037424 */ /* 0x000fc800078e00ff */
[----:B------:R-:W-:Y:S05]  /*13e0*/  RET.REL.NODEC R2 `(_Z11rope_kernelP6__halfS0_PKS_S2_iiiiifi) ;  /* 0xffffffec02047950 */ /* 0x000fea0003c3ffff */
        .weak           $__internal_3_$__cuda_sm3x_div_rn_noftz_f32_slowpath
        .type           $__internal_3_$__cuda_sm3x_div_rn_noftz_f32_slowpath,@function
        .size           $__internal_3_$__cuda_sm3x_div_rn_noftz_f32_slowpath,(.L_x_57 - $__internal_3_$__cuda_sm3x_div_rn_noftz_f32_slowpath)
$__internal_3_$__cuda_sm3x_div_rn_noftz_f32_slowpath:
[----:B------:R-:W-:Y:S01]  /*13f0*/  SHF.R.U32.HI R6, RZ, 0x17, R9 ;  /* 0x00000017ff067819 */ /* 0x000fe20000011609 */
[----:B------:R-:W-:Y:S01]  /*1400*/  BSSY.RECONVERGENT B1, `(.L_x_42) ;  /* 0x0000064000017945 */ /* 0x000fe20003800200 */
[--C-:B------:R-:W-:Y:S01]  /*1410*/  SHF.R.U32.HI R3, RZ, 0x17, R0.reuse ;  /* 0x00000017ff037819 */ /* 0x100fe20000011600 */
[----:B------:R-:W-:Y:S01]  /*1420*/  IMAD.MOV.U32 R11, RZ, RZ, R0 ;  /* 0x000000ffff0b7224 */ /* 0x000fe200078e0000 */
[----:B------:R-:W-:Y:S02]  /*1430*/  LOP3.LUT R10, R6, 0xff, RZ, 0xc0, !PT ;  /* 0x000000ff060a7812 */ /* 0x000fe400078ec0ff */
[----:B------:R-:W-:-:S03]  /*1440*/  LOP3.LUT R8, R3, 0xff, RZ, 0xc0, !PT ;  /* 0x000000ff03087812 */ /* 0x000fc600078ec0ff */
[----:B------:R-:W-:Y:S01]  /*1450*/  VIADD R13, R10, 0xffffffff ;  /* 0xffffffff0a0d7836 */ /* 0x000fe20000000000 */
[----:B------:R-:W-:-:S04]  /*1460*/  IADD3 R12, PT, PT, R8, -0x1, RZ ;  /* 0xffffffff080c7810 */ /* 0x000fc80007ffe0ff */
[----:B------:R-:W-:-:S04]  /*1470*/  ISETP.GT.U32.AND P0, PT, R13, 0xfd, PT ;  /* 0x000000fd0d00780c */ /* 0x000fc80003f04070 */
[----:B------:R-:W-:-:S13]  /*1480*/  ISETP.GT.U32.OR P0, PT, R12, 0xfd, P0 ;  /* 0x000000fd0c00780c */ /* 0x000fda0000704470 */
[----:B------:R-:W-:Y:S01]  /*1490*/  @!P0 IMAD.MOV.U32 R6, RZ, RZ, RZ ;  /* 0x000000ffff068224 */ /* 0x000fe200078e00ff */
[----:B------:R-:W-:Y:S06]  /*14a0*/  @!P0 BRA `(.L_x_43) ;  /* 0x0000000000608947 */ /* 0x000fec0003800000 */
[----:B------:R-:W-:Y:S01]  /*14b0*/  FSETP.GTU.FTZ.AND P0, PT, |R0|, +INF , PT ;  /* 0x7f8000000000780b */ /* 0x000fe20003f1c200 */
[----:B------:R-:W-:Y:S01]  /*14c0*/  IMAD.MOV.U32 R3, RZ, RZ, R9 ;  /* 0x000000ffff037224 */ /* 0x000fe200078e0009 */
[----:B------:R-:W-:-:S04]  /*14d0*/  FSETP.GTU.FTZ.AND P1, PT, |R9|, +INF , PT ;  /* 0x7f8000000900780b */ /* 0x000fc80003f3c200 */
        /* <DEDUP_REMOVED lines=16> */
[----:B------:R-:W-:Y:S01]  /*15e0*/  @P0 MOV R6, RZ ;  /* 0x000000ff00060202 */ /* 0x000fe20000000f00 */
[----:B------:R-:W-:Y:S02]  /*15f0*/  @!P0 IMAD.MOV.U32 R6, RZ, RZ, -0x40 ;  /* 0xffffffc0ff068424 */ /* 0x000fe400078e00ff */
[----:B------:R-:W-:Y:S01]  /*1600*/  @!P0 FFMA R11, R0, 1.84467440737095516160e+19, RZ ;  /* 0x5f800000000b8823 */ /* 0x000fe200000000ff */
[----:B------:R-:W-:Y:S01]  /*1610*/  @!P1 FFMA R9, R3, 1.84467440737095516160e+19, RZ ;  /* 0x5f80000003099823 */ /* 0x000fe200000000ff */
[----:B------:R-:W-:-:S07]  /*1620*/  @!P1 VIADD R6, R6, 0x40 ;  /* 0x0000004006069836 */ /* 0x000fce0000000000 */
.L_x_43:
        /* <DEDUP_REMOVED lines=17> */
[----:B------:R-:W-:-:S04]  /*1740*/  LOP3.LUT R3, R3, 0xff, RZ, 0xc0, !PT ;  /* 0x000000ff03037812 */ /* 0x000fc800078ec0ff */
[----:B------:R-:W-:-:S05]  /*1750*/  IADD3 R10, PT, PT, R3, R9, RZ ;  /* 0x00000009030a7210 */ /* 0x000fca0007ffe0ff */
[----:B------:R-:W-:-:S05]  /*1760*/  VIADD R3, R10, 0xffffffff ;  /* 0xffffffff0a037836 */ /* 0x000fca0000000000 */
        /* <DEDUP_REMOVED lines=15> */
[----:B------:R-:W-:Y:S02]  /*1860*/  ISETP.NE.AND P1, PT, R10, RZ, PT ;  /* 0x000000ff0a00720c */ /* 0x000fe40003f25270 */
[----:B------:R-:W-:-:S02]  /*1870*/  LOP3.LUT R8, R8, 0x800000, RZ, 0xfc, !PT ;  /* 0x0080000008087812 */ /* 0x000fc400078efcff */
[----:B------:R-:W-:Y:S02]  /*1880*/  IADD3 R10, PT, PT, -R10, RZ, RZ ;  /* 0x000000ff0a0a7210 */ /* 0x000fe40007ffe1ff */
[----:B------:R-:W-:Y:S02]  /*1890*/  SHF.L.U32 R9, R8, R9, RZ ;  /* 0x0000000908097219 */ /* 0x000fe400000006ff */
[----:B------:R-:W-:Y:S02]  /*18a0*/  FSETP.NEU.FTZ.AND P0, PT, R3, R6, PT ;  /* 0x000000060300720b */ /* 0x000fe40003f1d000 */
[----:B------:R-:W-:Y:S02]  /*18b0*/  SEL R3, R10, RZ, P2 ;  /* 0x000000ff0a037207 */ /* 0x000fe40001000000 */
[----:B------:R-:W-:Y:S02]  /*18c0*/  ISETP.NE.AND P1, PT, R9, RZ, P1 ;  /* 0x000000ff0900720c */ /* 0x000fe40000f25270 */
[----:B------:R-:W-:-:S02]  /*18d0*/  SHF.R.U32.HI R3, RZ, R3, R8 ;  /* 0x00000003ff037219 */ /* 0x000fc40000011608 */
[----:B------:R-:W-:Y:S02]  /*18e0*/  PLOP3.LUT P0, PT, P0, P1, PT, 0xf8, 0x8f ;  /* 0x00000000008f781c */ /* 0x000fe40000703f70 */
[----:B------:R-:W-:Y:S02]  /*18f0*/  SHF.R.U32.HI R9, RZ, 0x1, R3 ;  /* 0x00000001ff097819 */ /* 0x000fe40000011603 */
[----:B------:R-:W-:-:S04]  /*1900*/  SEL R6, RZ, 0x1, !P0 ;  /* 0x00000001ff067807 */ /* 0x000fc80004000000 */
[----:B------:R-:W-:-:S04]  /*1910*/  LOP3.LUT R6, R6, 0x1, R9, 0xf8, !PT ;  /* 0x0000000106067812 */ /* 0x000fc800078ef809 */
[----:B------:R-:W-:-:S05]  /*1920*/  LOP3.LUT R6, R6, R3, RZ, 0xc0, !PT ;  /* 0x0000000306067212 */ /* 0x000fca00078ec0ff */
[----:B------:R-:W-:-:S05]  /*1930*/  IMAD.IADD R9, R9, 0x1, R6 ;  /* 0x0000000109097824 */ /* 0x000fca00078e0206 */
[----:B------:R-:W-:Y:S01]  /*1940*/  LOP3.LUT R0, R9, R0, RZ, 0xfc, !PT ;  /* 0x0000000009007212 */ /* 0x000fe200078efcff */
[----:B------:R-:W-:Y:S06]  /*1950*/  BRA `(.L_x_51) ;  /* 0x0000000000107947 */ /* 0x000fec0003800000 */
.L_x_50:
[----:B------:R-:W-:-:S04]  /*1960*/  LOP3.LUT R0, R0, 0x80000000, RZ, 0xc0, !PT ;  /* 0x8000000000007812 */ /* 0x000fc800078ec0ff */
[----:B------:R-:W-:Y:S01]  /*1970*/  LOP3.LUT R0, R0, 0x7f800000, RZ, 0xfc, !PT ;  /* 0x7f80000000007812 */ /* 0x000fe200078efcff */
[----:B------:R-:W-:Y:S06]  /*1980*/  BRA `(.L_x_51) ;  /* 0x0000000000047947 */ /* 0x000fec0003800000 */
.L_x_49:
[----:B------:R-:W-:-:S07]  /*1990*/  IMAD R0, R9, 0x800000, R0 ;  /* 0x0080000009007824 */ /* 0x000fce00078e0200 */
.L_x_51:
[----:B------:R-:W-:Y:S05]  /*19a0*/  BSYNC.RECONVERGENT B2 ;  /* 0x0000000000027941 */ /* 0x000fea0003800200 */
.L_x_48:
[----:B------:R-:W-:Y:S05]  /*19b0*/  BRA `(.L_x_52) ;  /* 0x0000000000207947 */ /* 0x000fea0003800000 */
.L_x_47:
[----:B------:R-:W-:-:S04]  /*19c0*/  LOP3.LUT R0, R9, 0x80000000, R11, 0x48, !PT ;  /* 0x8000000009007812 */ /* 0x000fc800078e480b */
[----:B------:R-:W-:Y:S01]  /*19d0*/  LOP3.LUT R0, R0, 0x7f800000, RZ, 0xfc, !PT ;  /* 0x7f80000000007812 */ /* 0x000fe200078efcff */
[----:B------:R-:W-:Y:S06]  /*19e0*/  BRA `(.L_x_52) ;  /* 0x0000000000147947 */ /* 0x000fec0003800000 */
.L_x_46:
[----:B------:R-:W-:Y:S01]  /*19f0*/  LOP3.LUT R0, R9, 0x80000000, R11, 0x48, !PT ;  /* 0x8000000009007812 */ /* 0x000fe200078e480b */
[----:B------:R-:W-:Y:S06]  /*1a00*/  BRA `(.L_x_52) ;  /* 0x00000000000c7947 */ /* 0x000fec0003800000 */
.L_x_45:
[----:B------:R-:W0:Y:S01]  /*1a10*/  MUFU.RSQ R0, -QNAN ;  /* 0xffc0000000007908 */ /* 0x000e220000001400 */
[----:B------:R-:W-:Y:S05]  /*1a20*/  BRA `(.L_x_52) ;  /* 0x0000000000047947 */ /* 0x000fea0003800000 */
.L_x_44:
[----:B------:R-:W-:-:S07]  /*1a30*/  FADD.FTZ R0, R0, R3 ;  /* 0x0000000300007221 */ /* 0x000fce0000010000 */
.L_x_52:
[----:B------:R-:W-:Y:S05]  /*1a40*/  BSYNC.RECONVERGENT B1 ;  /* 0x0000000000017941 */ /* 0x000fea0003800200 */
.L_x_42:
[----:B------:R-:W-:Y:S01]  /*1a50*/  MOV R8, R4 ;  /* 0x0000000400087202 */ /* 0x000fe20000000f00 */
[----:B------:R-:W-:-:S04]  /*1a60*/  IMAD.MOV.U32 R9, RZ, RZ, 0x0 ;  /* 0x00000000ff097424 */ /* 0x000fc800078e00ff */
[----:B0-----:R-:W-:Y:S05]  /*1a70*/  RET.REL.NODEC R8 `(_Z11rope_kernelP6__halfS0_PKS_S2_iiiiifi) ;  /* 0xffffffe408607950 */ /* 0x001fea0003c3ffff */
.L_x_53:
        /* <DEDUP_REMOVED lines=16> */
.L_x_57:


//--------------------- .nv.global.init           --------------------------
	.section	.nv.global.init,"aw",@progbits
	.align	4
.nv.global.init:
	.type		__cudart_i2opi_f,@object
	.size		__cudart_i2opi_f,(.L_0 - __cudart_i2opi_f)
__cudart_i2opi_f:
        /*0000*/ 	.byte	0x41, 0x90, 0x43, 0x3c, 0x99, 0x95, 0x62, 0xdb, 0xc0, 0xdd, 0x34, 0xf5, 0xd1, 0x57, 0x27, 0xfc
        /*0010*/ 	.byte	0x29, 0x15, 0x44, 0x4e, 0x6e, 0x83, 0xf9, 0xa2
.L_0:


//--------------------- .nv.shared.reserved.0     --------------------------
	.section	.nv.shared.reserved.0,"aw",@nobits
	.weak		__nv_reservedSMEM_offset_0_alias
	.size		__nv_reservedSMEM_offset_0_alias, 0, 64
	.other		__nv_reservedSMEM_offset_0_alias,@"STO_CUDA_RESERVED_SHARED STV_DEFAULT"
__nv_reservedSMEM_offset_0_alias:
	.zero		0
	.zero		64


//--------------------- .nv.constant0._Z22rope_single_pos_kernelP6__halfS0_iiijfi --------------------------
	.section	.nv.constant0._Z22rope_single_pos_kernelP6__halfS0_iiijfi,"a",@progbits
	.sectionflags	@""
	.align	4
.nv.constant0._Z22rope_single_pos_kernelP6__halfS0_iiijfi:
	.zero		936


//--------------------- .nv.constant0._Z11rope_kernelP6__halfS0_PKS_S2_iiiiifi --------------------------
	.section	.nv.constant0._Z11rope_kernelP6__halfS0_PKS_S2_iiiiifi,"a",@progbits
	.sectionflags	@""
	.align	4
.nv.constant0._Z11rope_kernelP6__halfS0_PKS_S2_iiiiifi:
	.zero		956


//--------------------- SYMBOLS --------------------------

	.type		.nv.reservedSmem.offset0,@object
	.size		.nv.reservedSmem.offset0,0x4
